//
// Generated by NVIDIA NVVM Compiler
//
// Compiler Build ID: CL-36424714
// Cuda compilation tools, release 13.0, V13.0.88
// Based on NVVM 20.0.0
//

.version 9.0
.target sm_100
.address_size 64

	// .globl	_Z17stochastic_kernelPKfPfS1_ii

.visible .entry _Z17stochastic_kernelPKfPfS1_ii(
	.param .u64 .ptr .align 1 _Z17stochastic_kernelPKfPfS1_ii_param_0,
	.param .u64 .ptr .align 1 _Z17stochastic_kernelPKfPfS1_ii_param_1,
	.param .u64 .ptr .align 1 _Z17stochastic_kernelPKfPfS1_ii_param_2,
	.param .u32 _Z17stochastic_kernelPKfPfS1_ii_param_3,
	.param .u32 _Z17stochastic_kernelPKfPfS1_ii_param_4
)
{
	.reg .pred 	%p<45>;
	.reg .b32 	%r<38>;
	.reg .b32 	%f<92>;
	.reg .b64 	%rd<29>;

	ld.param.u64 	%rd6, [_Z17stochastic_kernelPKfPfS1_ii_param_0];
	ld.param.u64 	%rd7, [_Z17stochastic_kernelPKfPfS1_ii_param_1];
	ld.param.u64 	%rd8, [_Z17stochastic_kernelPKfPfS1_ii_param_2];
	ld.param.u32 	%r19, [_Z17stochastic_kernelPKfPfS1_ii_param_3];
	ld.param.u32 	%r18, [_Z17stochastic_kernelPKfPfS1_ii_param_4];
	cvta.to.global.u64 	%rd1, %rd8;
	cvta.to.global.u64 	%rd2, %rd7;
	cvta.to.global.u64 	%rd3, %rd6;
	mov.u32 	%r20, %ctaid.x;
	mov.u32 	%r21, %ntid.x;
	mul.lo.s32 	%r1, %r20, %r21;
	mov.u32 	%r2, %tid.x;
	add.s32 	%r3, %r1, %r2;
	setp.lt.s32 	%p1, %r3, %r18;
	setp.ge.s32 	%p2, %r3, %r19;
	or.pred  	%p3, %p2, %p1;
	@%p3 bra 	$L__BB0_22;
	sub.s32 	%r35, %r3, %r18;
	mul.wide.s32 	%rd9, %r35, 4;
	add.s64 	%rd4, %rd3, %rd9;
	ld.global.f32 	%f89, [%rd4];
	setp.lt.s32 	%p4, %r18, 1;
	mov.f32 	%f90, %f89;
	@%p4 bra 	$L__BB0_16;
	sub.s32 	%r22, %r3, %r18;
	add.s32 	%r23, %r22, 1;
	max.s32 	%r24, %r23, %r3;
	add.s32 	%r25, %r18, %r24;
	sub.s32 	%r5, %r25, %r3;
	and.b32  	%r6, %r5, 7;
	sub.s32 	%r26, %r1, %r25;
	add.s32 	%r27, %r26, %r2;
	setp.gt.u32 	%p5, %r27, -8;
	mov.f32 	%f90, %f89;
	@%p5 bra 	$L__BB0_5;
	and.b32  	%r28, %r5, -8;
	neg.s32 	%r33, %r28;
	add.s64 	%rd5, %rd3, 16;
	mov.f32 	%f90, %f89;
$L__BB0_4:
	.pragma "nounroll";
	mul.wide.s32 	%rd10, %r35, 4;
	add.s64 	%rd11, %rd5, %rd10;
	ld.global.f32 	%f31, [%rd11+-12];
	setp.lt.f32 	%p6, %f31, %f89;
	selp.f32 	%f32, %f31, %f89, %p6;
	setp.gt.f32 	%p7, %f31, %f90;
	selp.f32 	%f33, %f31, %f90, %p7;
	ld.global.f32 	%f34, [%rd11+-8];
	setp.lt.f32 	%p8, %f34, %f32;
	selp.f32 	%f35, %f34, %f32, %p8;
	setp.gt.f32 	%p9, %f34, %f33;
	selp.f32 	%f36, %f34, %f33, %p9;
	ld.global.f32 	%f37, [%rd11+-4];
	setp.lt.f32 	%p10, %f37, %f35;
	selp.f32 	%f38, %f37, %f35, %p10;
	setp.gt.f32 	%p11, %f37, %f36;
	selp.f32 	%f39, %f37, %f36, %p11;
	ld.global.f32 	%f40, [%rd11];
	setp.lt.f32 	%p12, %f40, %f38;
	selp.f32 	%f41, %f40, %f38, %p12;
	setp.gt.f32 	%p13, %f40, %f39;
	selp.f32 	%f42, %f40, %f39, %p13;
	ld.global.f32 	%f43, [%rd11+4];
	setp.lt.f32 	%p14, %f43, %f41;
	selp.f32 	%f44, %f43, %f41, %p14;
	setp.gt.f32 	%p15, %f43, %f42;
	selp.f32 	%f45, %f43, %f42, %p15;
	ld.global.f32 	%f46, [%rd11+8];
	setp.lt.f32 	%p16, %f46, %f44;
	selp.f32 	%f47, %f46, %f44, %p16;
	setp.gt.f32 	%p17, %f46, %f45;
	selp.f32 	%f48, %f46, %f45, %p17;
	ld.global.f32 	%f49, [%rd11+12];
	setp.lt.f32 	%p18, %f49, %f47;
	selp.f32 	%f50, %f49, %f47, %p18;
	setp.gt.f32 	%p19, %f49, %f48;
	selp.f32 	%f51, %f49, %f48, %p19;
	add.s32 	%r35, %r35, 8;
	ld.global.f32 	%f52, [%rd11+16];
	setp.lt.f32 	%p20, %f52, %f50;
	selp.f32 	%f89, %f52, %f50, %p20;
	setp.gt.f32 	%p21, %f52, %f51;
	selp.f32 	%f90, %f52, %f51, %p21;
	add.s32 	%r33, %r33, 8;
	setp.ne.s32 	%p22, %r33, 0;
	@%p22 bra 	$L__BB0_4;
$L__BB0_5:
	setp.eq.s32 	%p23, %r6, 0;
	@%p23 bra 	$L__BB0_16;
	and.b32  	%r13, %r5, 3;
	setp.lt.u32 	%p24, %r6, 4;
	@%p24 bra 	$L__BB0_9;
	mul.wide.s32 	%rd12, %r35, 4;
	add.s64 	%rd13, %rd3, %rd12;
	ld.global.f32 	%f54, [%rd13+4];
	setp.lt.f32 	%p25, %f54, %f89;
	selp.f32 	%f55, %f54, %f89, %p25;
	setp.gt.f32 	%p26, %f54, %f90;
	selp.f32 	%f56, %f54, %f90, %p26;
	ld.global.f32 	%f57, [%rd13+8];
	setp.lt.f32 	%p27, %f57, %f55;
	selp.f32 	%f58, %f57, %f55, %p27;
	setp.gt.f32 	%p28, %f57, %f56;
	selp.f32 	%f59, %f57, %f56, %p28;
	ld.global.f32 	%f60, [%rd13+12];
	setp.lt.f32 	%p29, %f60, %f58;
	selp.f32 	%f61, %f60, %f58, %p29;
	setp.gt.f32 	%p30, %f60, %f59;
	selp.f32 	%f90, %f60, %f59, %p30;
	add.s32 	%r35, %r35, 4;
	ld.global.f32 	%f11, [%rd13+16];
	setp.lt.f32 	%p31, %f11, %f61;
	selp.f32 	%f89, %f11, %f61, %p31;
	setp.leu.f32 	%p32, %f11, %f90;
	@%p32 bra 	$L__BB0_9;
	mov.f32 	%f90, %f11;
$L__BB0_9:
	setp.eq.s32 	%p33, %r13, 0;
	@%p33 bra 	$L__BB0_16;
	setp.eq.s32 	%p34, %r13, 1;
	@%p34 bra 	$L__BB0_13;
	mul.wide.s32 	%rd14, %r35, 4;
	add.s64 	%rd15, %rd3, %rd14;
	ld.global.f32 	%f63, [%rd15+4];
	setp.lt.f32 	%p35, %f63, %f89;
	selp.f32 	%f64, %f63, %f89, %p35;
	setp.gt.f32 	%p36, %f63, %f90;
	selp.f32 	%f90, %f63, %f90, %p36;
	add.s32 	%r35, %r35, 2;
	ld.global.f32 	%f18, [%rd15+8];
	setp.lt.f32 	%p37, %f18, %f64;
	selp.f32 	%f89, %f18, %f64, %p37;
	setp.leu.f32 	%p38, %f18, %f90;
	@%p38 bra 	$L__BB0_13;
	mov.f32 	%f90, %f18;
$L__BB0_13:
	and.b32  	%r29, %r5, 1;
	setp.eq.b32 	%p39, %r29, 1;
	not.pred 	%p40, %p39;
	@%p40 bra 	$L__BB0_16;
	mul.wide.s32 	%rd16, %r35, 4;
	add.s64 	%rd17, %rd3, %rd16;
	ld.global.f32 	%f24, [%rd17+4];
	setp.lt.f32 	%p41, %f24, %f89;
	selp.f32 	%f89, %f24, %f89, %p41;
	setp.leu.f32 	%p42, %f24, %f90;
	@%p42 bra 	$L__BB0_16;
	mov.f32 	%f90, %f24;
$L__BB0_16:
	setp.eq.f32 	%p43, %f90, %f89;
	@%p43 bra 	$L__BB0_18;
	mul.wide.s32 	%rd20, %r18, 4;
	add.s64 	%rd21, %rd4, %rd20;
	ld.global.f32 	%f66, [%rd21];
	sub.f32 	%f67, %f66, %f89;
	sub.f32 	%f68, %f90, %f89;
	div.rn.f32 	%f69, %f67, %f68;
	mul.f32 	%f91, %f69, 0f42C80000;
	mul.wide.s32 	%rd22, %r3, 4;
	add.s64 	%rd23, %rd2, %rd22;
	st.global.f32 	[%rd23], %f91;
	bra.uni 	$L__BB0_19;
$L__BB0_18:
	mul.wide.s32 	%rd18, %r3, 4;
	add.s64 	%rd19, %rd2, %rd18;
	mov.b32 	%r30, 0;
	st.global.u32 	[%rd19], %r30;
	mov.f32 	%f91, 0f00000000;
$L__BB0_19:
	add.s32 	%r31, %r18, 2;
	setp.lt.s32 	%p44, %r3, %r31;
	@%p44 bra 	$L__BB0_21;
	mul.wide.s32 	%rd24, %r3, 4;
	add.s64 	%rd25, %rd2, %rd24;
	ld.global.f32 	%f70, [%rd25+-4];
	add.f32 	%f71, %f91, %f70;
	ld.global.f32 	%f72, [%rd25+-8];
	add.f32 	%f73, %f71, %f72;
	div.rn.f32 	%f74, %f73, 0f40400000;
	add.s64 	%rd26, %rd1, %rd24;
	st.global.f32 	[%rd26], %f74;
	bra.uni 	$L__BB0_22;
$L__BB0_21:
	mul.wide.s32 	%rd27, %r3, 4;
	add.s64 	%rd28, %rd1, %rd27;
	mov.b32 	%r32, 0;
	st.global.u32 	[%rd28], %r32;
$L__BB0_22:
	ret;

}
	// .globl	_Z10ema_kernelPfS_iif
.visible .entry _Z10ema_kernelPfS_iif(
	.param .u64 .ptr .align 1 _Z10ema_kernelPfS_iif_param_0,
	.param .u64 .ptr .align 1 _Z10ema_kernelPfS_iif_param_1,
	.param .u32 _Z10ema_kernelPfS_iif_param_2,
	.param .u32 _Z10ema_kernelPfS_iif_param_3,
	.param .f32 _Z10ema_kernelPfS_iif_param_4
)
{
	.reg .pred 	%p<3>;
	.reg .b32 	%r<6>;
	.reg .b32 	%f<9>;
	.reg .b64 	%rd<8>;

	ld.param.u64 	%rd3, [_Z10ema_kernelPfS_iif_param_0];
	ld.param.u64 	%rd4, [_Z10ema_kernelPfS_iif_param_1];
	ld.param.u32 	%r2, [_Z10ema_kernelPfS_iif_param_2];
	ld.param.f32 	%f1, [_Z10ema_kernelPfS_iif_param_4];
	cvta.to.global.u64 	%rd1, %rd3;
	cvta.to.global.u64 	%rd2, %rd4;
	mov.u32 	%r3, %tid.x;
	mov.u32 	%r4, %ctaid.x;
	mov.u32 	%r5, %ntid.x;
	mad.lo.s32 	%r1, %r4, %r5, %r3;
	setp.ne.s32 	%p1, %r1, 0;
	@%p1 bra 	$L__BB1_2;
	ld.global.f32 	%f8, [%rd1];
	st.global.f32 	[%rd2], %f8;
	bra.uni 	$L__BB1_4;
$L__BB1_2:
	setp.ge.s32 	%p2, %r1, %r2;
	@%p2 bra 	$L__BB1_4;
	mul.wide.s32 	%rd5, %r1, 4;
	add.s64 	%rd6, %rd2, %rd5;
	ld.global.f32 	%f2, [%rd6+-4];
	add.s64 	%rd7, %rd1, %rd5;
	ld.global.f32 	%f3, [%rd7];
	mul.f32 	%f4, %f1, %f3;
	mov.f32 	%f5, 0f3F800000;
	sub.f32 	%f6, %f5, %f1;
	fma.rn.f32 	%f7, %f6, %f2, %f4;
	st.global.f32 	[%rd6], %f7;
$L__BB1_4:
	ret;

}
	// .globl	_Z10sma_kernelPfS_ii
.visible .entry _Z10sma_kernelPfS_ii(
	.param .u64 .ptr .align 1 _Z10sma_kernelPfS_ii_param_0,
	.param .u64 .ptr .align 1 _Z10sma_kernelPfS_ii_param_1,
	.param .u32 _Z10sma_kernelPfS_ii_param_2,
	.param .u32 _Z10sma_kernelPfS_ii_param_3
)
{
	.reg .pred 	%p<13>;
	.reg .b32 	%r<30>;
	.reg .b32 	%f<85>;
	.reg .b64 	%rd<24>;

	ld.param.u64 	%rd9, [_Z10sma_kernelPfS_ii_param_0];
	ld.param.u64 	%rd8, [_Z10sma_kernelPfS_ii_param_1];
	ld.param.u32 	%r18, [_Z10sma_kernelPfS_ii_param_2];
	ld.param.u32 	%r17, [_Z10sma_kernelPfS_ii_param_3];
	cvta.to.global.u64 	%rd1, %rd9;
	mov.u32 	%r19, %ctaid.x;
	mov.u32 	%r20, %ntid.x;
	mov.u32 	%r21, %tid.x;
	mad.lo.s32 	%r1, %r19, %r20, %r21;
	setp.lt.s32 	%p1, %r1, %r17;
	setp.ge.s32 	%p2, %r1, %r18;
	or.pred  	%p3, %p2, %p1;
	@%p3 bra 	$L__BB2_15;
	setp.lt.s32 	%p4, %r17, 1;
	mov.f32 	%f84, 0f00000000;
	@%p4 bra 	$L__BB2_14;
	and.b32  	%r2, %r17, 15;
	setp.lt.u32 	%p5, %r17, 16;
	mov.f32 	%f84, 0f00000000;
	mov.b32 	%r27, 0;
	@%p5 bra 	$L__BB2_5;
	and.b32  	%r27, %r17, 2147483632;
	neg.s32 	%r25, %r27;
	mul.wide.s32 	%rd10, %r1, 4;
	add.s64 	%rd11, %rd10, %rd1;
	add.s64 	%rd22, %rd11, -28;
	mov.f32 	%f84, 0f00000000;
$L__BB2_4:
	.pragma "nounroll";
	ld.global.f32 	%f18, [%rd22+28];
	add.f32 	%f19, %f84, %f18;
	ld.global.f32 	%f20, [%rd22+24];
	add.f32 	%f21, %f19, %f20;
	ld.global.f32 	%f22, [%rd22+20];
	add.f32 	%f23, %f21, %f22;
	ld.global.f32 	%f24, [%rd22+16];
	add.f32 	%f25, %f23, %f24;
	ld.global.f32 	%f26, [%rd22+12];
	add.f32 	%f27, %f25, %f26;
	ld.global.f32 	%f28, [%rd22+8];
	add.f32 	%f29, %f27, %f28;
	ld.global.f32 	%f30, [%rd22+4];
	add.f32 	%f31, %f29, %f30;
	ld.global.f32 	%f32, [%rd22];
	add.f32 	%f33, %f31, %f32;
	ld.global.f32 	%f34, [%rd22+-4];
	add.f32 	%f35, %f33, %f34;
	ld.global.f32 	%f36, [%rd22+-8];
	add.f32 	%f37, %f35, %f36;
	ld.global.f32 	%f38, [%rd22+-12];
	add.f32 	%f39, %f37, %f38;
	ld.global.f32 	%f40, [%rd22+-16];
	add.f32 	%f41, %f39, %f40;
	ld.global.f32 	%f42, [%rd22+-20];
	add.f32 	%f43, %f41, %f42;
	ld.global.f32 	%f44, [%rd22+-24];
	add.f32 	%f45, %f43, %f44;
	ld.global.f32 	%f46, [%rd22+-28];
	add.f32 	%f47, %f45, %f46;
	ld.global.f32 	%f48, [%rd22+-32];
	add.f32 	%f84, %f47, %f48;
	add.s32 	%r25, %r25, 16;
	add.s64 	%rd22, %rd22, -64;
	setp.ne.s32 	%p6, %r25, 0;
	@%p6 bra 	$L__BB2_4;
$L__BB2_5:
	setp.eq.s32 	%p7, %r2, 0;
	@%p7 bra 	$L__BB2_14;
	and.b32  	%r8, %r17, 7;
	setp.lt.u32 	%p8, %r2, 8;
	@%p8 bra 	$L__BB2_8;
	sub.s32 	%r23, %r1, %r27;
	mul.wide.s32 	%rd12, %r23, 4;
	add.s64 	%rd13, %rd1, %rd12;
	ld.global.f32 	%f50, [%rd13];
	add.f32 	%f51, %f84, %f50;
	ld.global.f32 	%f52, [%rd13+-4];
	add.f32 	%f53, %f51, %f52;
	ld.global.f32 	%f54, [%rd13+-8];
	add.f32 	%f55, %f53, %f54;
	ld.global.f32 	%f56, [%rd13+-12];
	add.f32 	%f57, %f55, %f56;
	ld.global.f32 	%f58, [%rd13+-16];
	add.f32 	%f59, %f57, %f58;
	ld.global.f32 	%f60, [%rd13+-20];
	add.f32 	%f61, %f59, %f60;
	ld.global.f32 	%f62, [%rd13+-24];
	add.f32 	%f63, %f61, %f62;
	ld.global.f32 	%f64, [%rd13+-28];
	add.f32 	%f84, %f63, %f64;
	add.s32 	%r27, %r27, 8;
$L__BB2_8:
	setp.eq.s32 	%p9, %r8, 0;
	@%p9 bra 	$L__BB2_14;
	and.b32  	%r11, %r17, 3;
	setp.lt.u32 	%p10, %r8, 4;
	@%p10 bra 	$L__BB2_11;
	sub.s32 	%r24, %r1, %r27;
	mul.wide.s32 	%rd14, %r24, 4;
	add.s64 	%rd15, %rd1, %rd14;
	ld.global.f32 	%f66, [%rd15];
	add.f32 	%f67, %f84, %f66;
	ld.global.f32 	%f68, [%rd15+-4];
	add.f32 	%f69, %f67, %f68;
	ld.global.f32 	%f70, [%rd15+-8];
	add.f32 	%f71, %f69, %f70;
	ld.global.f32 	%f72, [%rd15+-12];
	add.f32 	%f84, %f71, %f72;
	add.s32 	%r27, %r27, 4;
$L__BB2_11:
	setp.eq.s32 	%p11, %r11, 0;
	@%p11 bra 	$L__BB2_14;
	mul.wide.s32 	%rd16, %r1, 4;
	mul.wide.u32 	%rd17, %r27, 4;
	sub.s64 	%rd18, %rd16, %rd17;
	add.s64 	%rd23, %rd1, %rd18;
	neg.s32 	%r29, %r11;
$L__BB2_13:
	.pragma "nounroll";
	ld.global.f32 	%f73, [%rd23];
	add.f32 	%f84, %f84, %f73;
	add.s64 	%rd23, %rd23, -4;
	add.s32 	%r29, %r29, 1;
	setp.ne.s32 	%p12, %r29, 0;
	@%p12 bra 	$L__BB2_13;
$L__BB2_14:
	cvt.rn.f32.s32 	%f74, %r17;
	div.rn.f32 	%f75, %f84, %f74;
	cvta.to.global.u64 	%rd19, %rd8;
	mul.wide.s32 	%rd20, %r1, 4;
	add.s64 	%rd21, %rd19, %rd20;
	st.global.f32 	[%rd21], %f75;
$L__BB2_15:
	ret;

}
	// .globl	_Z10rsi_kernelPfS_ii
.visible .entry _Z10rsi_kernelPfS_ii(
	.param .u64 .ptr .align 1 _Z10rsi_kernelPfS_ii_param_0,
	.param .u64 .ptr .align 1 _Z10rsi_kernelPfS_ii_param_1,
	.param .u32 _Z10rsi_kernelPfS_ii_param_2,
	.param .u32 _Z10rsi_kernelPfS_ii_param_3
)
{
	.reg .pred 	%p<27>;
	.reg .b32 	%r<34>;
	.reg .b32 	%f<141>;
	.reg .b64 	%rd<18>;

	ld.param.u64 	%rd4, [_Z10rsi_kernelPfS_ii_param_0];
	ld.param.u64 	%rd5, [_Z10rsi_kernelPfS_ii_param_1];
	ld.param.u32 	%r16, [_Z10rsi_kernelPfS_ii_param_2];
	ld.param.u32 	%r15, [_Z10rsi_kernelPfS_ii_param_3];
	cvta.to.global.u64 	%rd1, %rd4;
	cvta.to.global.u64 	%rd2, %rd5;
	mov.u32 	%r17, %ctaid.x;
	mov.u32 	%r18, %ntid.x;
	mov.u32 	%r19, %tid.x;
	mad.lo.s32 	%r1, %r17, %r18, %r19;
	sub.s32 	%r20, %r16, %r15;
	setp.ge.s32 	%p1, %r1, %r20;
	@%p1 bra 	$L__BB3_16;
	setp.lt.s32 	%p2, %r15, 1;
	mov.f32 	%f139, 0f00000000;
	mov.f32 	%f140, %f139;
	@%p2 bra 	$L__BB3_13;
	and.b32  	%r2, %r15, 7;
	setp.lt.u32 	%p3, %r15, 8;
	mov.f32 	%f140, 0f00000000;
	mov.b32 	%r32, 0;
	mov.f32 	%f139, %f140;
	@%p3 bra 	$L__BB3_5;
	and.b32  	%r32, %r15, 2147483640;
	neg.s32 	%r30, %r32;
	add.s64 	%rd3, %rd1, 16;
	mov.f32 	%f140, 0f00000000;
	mov.u32 	%r29, %r1;
$L__BB3_4:
	.pragma "nounroll";
	mul.wide.s32 	%rd6, %r29, 4;
	add.s64 	%rd7, %rd3, %rd6;
	ld.global.f32 	%f31, [%rd7+-12];
	ld.global.f32 	%f32, [%rd7+-16];
	sub.f32 	%f33, %f31, %f32;
	setp.gt.f32 	%p4, %f33, 0f00000000;
	add.f32 	%f34, %f139, %f33;
	sub.f32 	%f35, %f140, %f33;
	selp.f32 	%f36, %f34, %f139, %p4;
	selp.f32 	%f37, %f140, %f35, %p4;
	ld.global.f32 	%f38, [%rd7+-8];
	sub.f32 	%f39, %f38, %f31;
	setp.gt.f32 	%p5, %f39, 0f00000000;
	add.f32 	%f40, %f36, %f39;
	sub.f32 	%f41, %f37, %f39;
	selp.f32 	%f42, %f40, %f36, %p5;
	selp.f32 	%f43, %f37, %f41, %p5;
	ld.global.f32 	%f44, [%rd7+-4];
	sub.f32 	%f45, %f44, %f38;
	setp.gt.f32 	%p6, %f45, 0f00000000;
	add.f32 	%f46, %f42, %f45;
	sub.f32 	%f47, %f43, %f45;
	selp.f32 	%f48, %f46, %f42, %p6;
	selp.f32 	%f49, %f43, %f47, %p6;
	ld.global.f32 	%f50, [%rd7];
	sub.f32 	%f51, %f50, %f44;
	setp.gt.f32 	%p7, %f51, 0f00000000;
	add.f32 	%f52, %f48, %f51;
	sub.f32 	%f53, %f49, %f51;
	selp.f32 	%f54, %f52, %f48, %p7;
	selp.f32 	%f55, %f49, %f53, %p7;
	ld.global.f32 	%f56, [%rd7+4];
	sub.f32 	%f57, %f56, %f50;
	setp.gt.f32 	%p8, %f57, 0f00000000;
	add.f32 	%f58, %f54, %f57;
	sub.f32 	%f59, %f55, %f57;
	selp.f32 	%f60, %f58, %f54, %p8;
	selp.f32 	%f61, %f55, %f59, %p8;
	ld.global.f32 	%f62, [%rd7+8];
	sub.f32 	%f63, %f62, %f56;
	setp.gt.f32 	%p9, %f63, 0f00000000;
	add.f32 	%f64, %f60, %f63;
	sub.f32 	%f65, %f61, %f63;
	selp.f32 	%f66, %f64, %f60, %p9;
	selp.f32 	%f67, %f61, %f65, %p9;
	ld.global.f32 	%f68, [%rd7+12];
	sub.f32 	%f69, %f68, %f62;
	setp.gt.f32 	%p10, %f69, 0f00000000;
	add.f32 	%f70, %f66, %f69;
	sub.f32 	%f71, %f67, %f69;
	selp.f32 	%f72, %f70, %f66, %p10;
	selp.f32 	%f73, %f67, %f71, %p10;
	ld.global.f32 	%f74, [%rd7+16];
	sub.f32 	%f75, %f74, %f68;
	setp.gt.f32 	%p11, %f75, 0f00000000;
	add.f32 	%f76, %f72, %f75;
	sub.f32 	%f77, %f73, %f75;
	selp.f32 	%f139, %f76, %f72, %p11;
	selp.f32 	%f140, %f73, %f77, %p11;
	add.s32 	%r30, %r30, 8;
	add.s32 	%r29, %r29, 8;
	setp.ne.s32 	%p12, %r30, 0;
	@%p12 bra 	$L__BB3_4;
$L__BB3_5:
	setp.eq.s32 	%p13, %r2, 0;
	@%p13 bra 	$L__BB3_13;
	and.b32  	%r10, %r15, 3;
	setp.lt.u32 	%p14, %r2, 4;
	@%p14 bra 	$L__BB3_8;
	add.s32 	%r22, %r32, %r1;
	mul.wide.s32 	%rd8, %r22, 4;
	add.s64 	%rd9, %rd1, %rd8;
	ld.global.f32 	%f79, [%rd9+4];
	ld.global.f32 	%f80, [%rd9];
	sub.f32 	%f81, %f79, %f80;
	setp.gt.f32 	%p15, %f81, 0f00000000;
	add.f32 	%f82, %f139, %f81;
	sub.f32 	%f83, %f140, %f81;
	selp.f32 	%f84, %f82, %f139, %p15;
	selp.f32 	%f85, %f140, %f83, %p15;
	ld.global.f32 	%f86, [%rd9+8];
	sub.f32 	%f87, %f86, %f79;
	setp.gt.f32 	%p16, %f87, 0f00000000;
	add.f32 	%f88, %f84, %f87;
	sub.f32 	%f89, %f85, %f87;
	selp.f32 	%f90, %f88, %f84, %p16;
	selp.f32 	%f91, %f85, %f89, %p16;
	ld.global.f32 	%f92, [%rd9+12];
	sub.f32 	%f93, %f92, %f86;
	setp.gt.f32 	%p17, %f93, 0f00000000;
	add.f32 	%f94, %f90, %f93;
	sub.f32 	%f95, %f91, %f93;
	selp.f32 	%f96, %f94, %f90, %p17;
	selp.f32 	%f97, %f91, %f95, %p17;
	ld.global.f32 	%f98, [%rd9+16];
	sub.f32 	%f99, %f98, %f92;
	setp.gt.f32 	%p18, %f99, 0f00000000;
	add.f32 	%f100, %f96, %f99;
	sub.f32 	%f101, %f97, %f99;
	selp.f32 	%f139, %f100, %f96, %p18;
	selp.f32 	%f140, %f97, %f101, %p18;
	add.s32 	%r32, %r32, 4;
$L__BB3_8:
	setp.eq.s32 	%p19, %r10, 0;
	@%p19 bra 	$L__BB3_13;
	setp.eq.s32 	%p20, %r10, 1;
	@%p20 bra 	$L__BB3_11;
	add.s32 	%r23, %r32, %r1;
	mul.wide.s32 	%rd10, %r23, 4;
	add.s64 	%rd11, %rd1, %rd10;
	ld.global.f32 	%f103, [%rd11+4];
	ld.global.f32 	%f104, [%rd11];
	sub.f32 	%f105, %f103, %f104;
	setp.gt.f32 	%p21, %f105, 0f00000000;
	add.f32 	%f106, %f139, %f105;
	sub.f32 	%f107, %f140, %f105;
	selp.f32 	%f108, %f106, %f139, %p21;
	selp.f32 	%f109, %f140, %f107, %p21;
	ld.global.f32 	%f110, [%rd11+8];
	sub.f32 	%f111, %f110, %f103;
	setp.gt.f32 	%p22, %f111, 0f00000000;
	add.f32 	%f112, %f108, %f111;
	sub.f32 	%f113, %f109, %f111;
	selp.f32 	%f139, %f112, %f108, %p22;
	selp.f32 	%f140, %f109, %f113, %p22;
	add.s32 	%r32, %r32, 2;
$L__BB3_11:
	and.b32  	%r24, %r15, 1;
	setp.eq.b32 	%p23, %r24, 1;
	not.pred 	%p24, %p23;
	@%p24 bra 	$L__BB3_13;
	add.s32 	%r25, %r32, %r1;
	mul.wide.s32 	%rd12, %r25, 4;
	add.s64 	%rd13, %rd1, %rd12;
	ld.global.f32 	%f114, [%rd13+4];
	ld.global.f32 	%f115, [%rd13];
	sub.f32 	%f116, %f114, %f115;
	setp.gt.f32 	%p25, %f116, 0f00000000;
	add.f32 	%f117, %f139, %f116;
	sub.f32 	%f118, %f140, %f116;
	selp.f32 	%f139, %f117, %f139, %p25;
	selp.f32 	%f140, %f140, %f118, %p25;
$L__BB3_13:
	cvt.rn.f32.s32 	%f119, %r15;
	div.rn.f32 	%f25, %f139, %f119;
	div.rn.f32 	%f26, %f140, %f119;
	setp.neu.f32 	%p26, %f26, 0f00000000;
	@%p26 bra 	$L__BB3_15;
	add.s32 	%r27, %r15, %r1;
	mul.wide.s32 	%rd16, %r27, 4;
	add.s64 	%rd17, %rd2, %rd16;
	mov.b32 	%r28, 1120403456;
	st.global.u32 	[%rd17], %r28;
	bra.uni 	$L__BB3_16;
$L__BB3_15:
	div.rn.f32 	%f120, %f25, %f26;
	add.f32 	%f121, %f120, 0f3F800000;
	mov.f32 	%f122, 0f42C80000;
	div.rn.f32 	%f123, %f122, %f121;
	sub.f32 	%f124, %f122, %f123;
	add.s32 	%r26, %r15, %r1;
	mul.wide.s32 	%rd14, %r26, 4;
	add.s64 	%rd15, %rd2, %rd14;
	st.global.f32 	[%rd15], %f124;
$L__BB3_16:
	ret;

}


// ===== COMPILED SASS (sm_100) =====

	.target	sm_100

	.elftype	@"ET_EXEC"


//--------------------- .note.nv.tkinfo           --------------------------
	.section	.note.nv.tkinfo,"",@"SHT_NOTE"
	.sectionflags	@"SHF_NOTE_NV_TKINFO"
	.tkinfo
        /*0018*/ 	.word	0x00000002
        /*0030*/ 	.string	""
        /*0030*/ 	.string	"ptxas"
        /*0030*/ 	.string	"Cuda compilation tools, release 13.0, V13.0.88"
        /*0030*/ 	.string	"Build cuda_13.0.r13.0/compiler.36424714_0"
        /*0030*/ 	.string	"-arch sm_100 -m 64 "



//--------------------- .note.nv.cuinfo           --------------------------
	.section	.note.nv.cuinfo,"",@"SHT_NOTE"
	.sectionflags	@"SHF_NOTE_NV_CUINFO"
        /*0018*/ 	.short	0x0002
        /*001a*/ 	.short	0x0064
        /*001c*/ 	.short	0x0082
	.zero		2


//--------------------- .nv.info                  --------------------------
	.section	.nv.info,"",@"SHT_CUDA_INFO"
	.align	4


	//----- nvinfo : EIATTR_REGCOUNT
	.align		4
        /*0000*/ 	.byte	0x04, 0x2f
        /*0002*/ 	.short	(.L_1 - .L_0)
	.align		4
.L_0:
        /*0004*/ 	.word	index@(_Z17stochastic_kernelPKfPfS1_ii)
        /*0008*/ 	.word	0x0000001b


	//----- nvinfo : EIATTR_FRAME_SIZE
	.align		4
.L_1:
        /*000c*/ 	.byte	0x04, 0x11
        /*000e*/ 	.short	(.L_3 - .L_2)
	.align		4
.L_2:
        /*0010*/ 	.word	index@($__internal_2_$__cuda_sm3x_div_rn_noftz_f32_slowpath)
        /*0014*/ 	.word	0x00000000


	//----- nvinfo : EIATTR_FRAME_SIZE
	.align		4
.L_3:
        /*0018*/ 	.byte	0x04, 0x11
        /*001a*/ 	.short	(.L_5 - .L_4)
	.align		4
.L_4:
        /*001c*/ 	.word	index@(_Z17stochastic_kernelPKfPfS1_ii)
        /*0020*/ 	.word	0x00000000


	//----- nvinfo : EIATTR_REGCOUNT
	.align		4
.L_5:
        /*0024*/ 	.byte	0x04, 0x2f
        /*0026*/ 	.short	(.L_7 - .L_6)
	.align		4
.L_6:
        /*0028*/ 	.word	index@(_Z10ema_kernelPfS_iif)
        /*002c*/ 	.word	0x0000000a


	//----- nvinfo : EIATTR_FRAME_SIZE
	.align		4
.L_7:
        /*0030*/ 	.byte	0x04, 0x11
        /*0032*/ 	.short	(.L_9 - .L_8)
	.align		4
.L_8:
        /*0034*/ 	.word	index@(_Z10ema_kernelPfS_iif)
        /*0038*/ 	.word	0x00000000


	//----- nvinfo : EIATTR_REGCOUNT
	.align		4
.L_9:
        /*003c*/ 	.byte	0x04, 0x2f
        /*003e*/ 	.short	(.L_11 - .L_10)
	.align		4
.L_10:
        /*0040*/ 	.word	index@(_Z10sma_kernelPfS_ii)
        /*0044*/ 	.word	0x0000001f


	//----- nvinfo : EIATTR_FRAME_SIZE
	.align		4
.L_11:
        /*0048*/ 	.byte	0x04, 0x11
        /*004a*/ 	.short	(.L_13 - .L_12)
	.align		4
.L_12:
        /*004c*/ 	.word	index@($__internal_1_$__cuda_sm3x_div_rn_noftz_f32_slowpath)
        /*0050*/ 	.word	0x00000000


	//----- nvinfo : EIATTR_FRAME_SIZE
	.align		4
.L_13:
        /*0054*/ 	.byte	0x04, 0x11
        /*0056*/ 	.short	(.L_15 - .L_14)
	.align		4
.L_14:
        /*0058*/ 	.word	index@(_Z10sma_kernelPfS_ii)
        /*005c*/ 	.word	0x00000000


	//----- nvinfo : EIATTR_REGCOUNT
	.align		4
.L_15:
        /*0060*/ 	.byte	0x04, 0x2f
        /*0062*/ 	.short	(.L_17 - .L_16)
	.align		4
.L_16:
        /*0064*/ 	.word	index@(_Z10rsi_kernelPfS_ii)
        /*0068*/ 	.word	0x00000018


	//----- nvinfo : EIATTR_FRAME_SIZE
	.align		4
.L_17:
        /*006c*/ 	.byte	0x04, 0x11
        /*006e*/ 	.short	(.L_19 - .L_18)
	.align		4
.L_18:
        /*0070*/ 	.word	index@($__internal_0_$__cuda_sm3x_div_rn_noftz_f32_slowpath)
        /*0074*/ 	.word	0x00000000


	//----- nvinfo : EIATTR_FRAME_SIZE
	.align		4
.L_19:
        /*0078*/ 	.byte	0x04, 0x11
        /*007a*/ 	.short	(.L_21 - .L_20)
	.align		4
.L_20:
        /*007c*/ 	.word	index@(_Z10rsi_kernelPfS_ii)
        /*0080*/ 	.word	0x00000000


	//----- nvinfo : EIATTR_MIN_STACK_SIZE
	.align		4
.L_21:
        /*0084*/ 	.byte	0x04, 0x12
        /*0086*/ 	.short	(.L_23 - .L_22)
	.align		4
.L_22:
        /*0088*/ 	.word	index@(_Z10rsi_kernelPfS_ii)
        /*008c*/ 	.word	0x00000000


	//----- nvinfo : EIATTR_MIN_STACK_SIZE
	.align		4
.L_23:
        /*0090*/ 	.byte	0x04, 0x12
        /*0092*/ 	.short	(.L_25 - .L_24)
	.align		4
.L_24:
        /*0094*/ 	.word	index@(_Z10sma_kernelPfS_ii)
        /*0098*/ 	.word	0x00000000


	//----- nvinfo : EIATTR_MIN_STACK_SIZE
	.align		4
.L_25:
        /*009c*/ 	.byte	0x04, 0x12
        /*009e*/ 	.short	(.L_27 - .L_26)
	.align		4
.L_26:
        /*00a0*/ 	.word	index@(_Z10ema_kernelPfS_iif)
        /*00a4*/ 	.word	0x00000000


	//----- nvinfo : EIATTR_MIN_STACK_SIZE
	.align		4
.L_27:
        /*00a8*/ 	.byte	0x04, 0x12
        /*00aa*/ 	.short	(.L_29 - .L_28)
	.align		4
.L_28:
        /*00ac*/ 	.word	index@(_Z17stochastic_kernelPKfPfS1_ii)
        /*00b0*/ 	.word	0x00000000
.L_29:


//--------------------- .nv.compat                --------------------------
	.section	.nv.compat,"",@"SHT_CUDA_COMPAT_INFO"
	.align	4
        /*0000*/ 	.byte	0x02, 0x09, 0x00, 0x00, 0x02, 0x02, 0x01, 0x00, 0x02, 0x05, 0x05, 0x00, 0x03, 0x07, 0x01, 0x01
        /*0010*/ 	.byte	0x02, 0x03, 0x00, 0x00, 0x02, 0x06, 0x01, 0x00, 0x04, 0x0b, 0x08, 0x00, 0x01, 0x00, 0x00, 0x00
        /*0020*/ 	.byte	0x00, 0x00, 0x00, 0x00


//--------------------- .nv.info._Z10rsi_kernelPfS_ii --------------------------
	.section	.nv.info._Z10rsi_kernelPfS_ii,"",@"SHT_CUDA_INFO"
	.sectionflags	@""
	.align	4


	//----- nvinfo : EIATTR_CUDA_API_VERSION
	.align		4
        /*0000*/ 	.byte	0x04, 0x37
        /*0002*/ 	.short	(.L_31 - .L_30)
.L_30:
        /*0004*/ 	.word	0x00000082


	//----- nvinfo : EIATTR_KPARAM_INFO
	.align		4
.L_31:
        /*0008*/ 	.byte	0x04, 0x17
        /*000a*/ 	.short	(.L_33 - .L_32)
.L_32:
        /*000c*/ 	.word	0x00000000
        /*0010*/ 	.short	0x0003
        /*0012*/ 	.short	0x0014
        /*0014*/ 	.byte	0x00, 0xf0, 0x11, 0x00


	//----- nvinfo : EIATTR_KPARAM_INFO
	.align		4
.L_33:
        /*0018*/ 	.byte	0x04, 0x17
        /*001a*/ 	.short	(.L_35 - .L_34)
.L_34:
        /*001c*/ 	.word	0x00000000
        /*0020*/ 	.short	0x0002
        /*0022*/ 	.short	0x0010
        /*0024*/ 	.byte	0x00, 0xf0, 0x11, 0x00


	//----- nvinfo : EIATTR_KPARAM_INFO
	.align		4
.L_35:
        /*0028*/ 	.byte	0x04, 0x17
        /*002a*/ 	.short	(.L_37 - .L_36)
.L_36:
        /*002c*/ 	.word	0x00000000
        /*0030*/ 	.short	0x0001
        /*0032*/ 	.short	0x0008
        /*0034*/ 	.byte	0x00, 0xf5, 0x21, 0x00


	//----- nvinfo : EIATTR_KPARAM_INFO
	.align		4
.L_37:
        /*0038*/ 	.byte	0x04, 0x17
        /*003a*/ 	.short	(.L_39 - .L_38)
.L_38:
        /*003c*/ 	.word	0x00000000
        /*0040*/ 	.short	0x0000
        /*0042*/ 	.short	0x0000
        /*0044*/ 	.byte	0x00, 0xf5, 0x21, 0x00


	//----- nvinfo : EIATTR_SPARSE_MMA_MASK
	.align		4
.L_39:
        /*0048*/ 	.byte	0x03, 0x50
        /*004a*/ 	.short	0x0000


	//----- nvinfo : EIATTR_MAXREG_COUNT
	.align		4
        /*004c*/ 	.byte	0x03, 0x1b
        /*004e*/ 	.short	0x00ff


	//----- nvinfo : EIATTR_MERCURY_ISA_VERSION
	.align		4
        /*0050*/ 	.byte	0x03, 0x5f
        /*0052*/ 	.short	0x0101


	//----- nvinfo : EIATTR_VRC_CTA_INIT_COUNT
	.align		4
        /*0054*/ 	.byte	0x02, 0x4a
	.zero		1
	.zero		1


	//----- nvinfo : EIATTR_EXIT_INSTR_OFFSETS
	.align		4
        /*0058*/ 	.byte	0x04, 0x1c
        /*005a*/ 	.short	(.L_41 - .L_40)


	//   ....[0]....
.L_40:
        /*005c*/ 	.word	0x00000080


	//   ....[1]....
        /*0060*/ 	.word	0x00000af0


	//   ....[2]....
        /*0064*/ 	.word	0x00000d40


	//----- nvinfo : EIATTR_CRS_STACK_SIZE
	.align		4
.L_41:
        /*0068*/ 	.byte	0x04, 0x1e
        /*006a*/ 	.short	(.L_43 - .L_42)
.L_42:
        /*006c*/ 	.word	0x00000000


	//----- nvinfo : EIATTR_CBANK_PARAM_SIZE
	.align		4
.L_43:
        /*0070*/ 	.byte	0x03, 0x19
        /*0072*/ 	.short	0x0018


	//----- nvinfo : EIATTR_PARAM_CBANK
	.align		4
        /*0074*/ 	.byte	0x04, 0x0a
        /*0076*/ 	.short	(.L_45 - .L_44)
	.align		4
.L_44:
        /*0078*/ 	.word	index@(.nv.constant0._Z10rsi_kernelPfS_ii)
        /*007c*/ 	.short	0x0380
        /*007e*/ 	.short	0x0018


	//----- nvinfo : EIATTR_SW_WAR
	.align		4
.L_45:
        /*0080*/ 	.byte	0x04, 0x36
        /*0082*/ 	.short	(.L_47 - .L_46)
.L_46:
        /*0084*/ 	.word	0x00000008
.L_47:


//--------------------- .nv.info._Z10sma_kernelPfS_ii --------------------------
	.section	.nv.info._Z10sma_kernelPfS_ii,"",@"SHT_CUDA_INFO"
	.sectionflags	@""
	.align	4


	//----- nvinfo : EIATTR_CUDA_API_VERSION
	.align		4
        /*0000*/ 	.byte	0x04, 0x37
        /*0002*/ 	.short	(.L_49 - .L_48)
.L_48:
        /*0004*/ 	.word	0x00000082


	//----- nvinfo : EIATTR_KPARAM_INFO
	.align		4
.L_49:
        /*0008*/ 	.byte	0x04, 0x17
        /*000a*/ 	.short	(.L_51 - .L_50)
.L_50:
        /*000c*/ 	.word	0x00000000
        /*0010*/ 	.short	0x0003
        /*0012*/ 	.short	0x0014
        /*0014*/ 	.byte	0x00, 0xf0, 0x11, 0x00


	//----- nvinfo : EIATTR_KPARAM_INFO
	.align		4
.L_51:
        /*0018*/ 	.byte	0x04, 0x17
        /*001a*/ 	.short	(.L_53 - .L_52)
.L_52:
        /*001c*/ 	.word	0x00000000
        /*0020*/ 	.short	0x0002
        /*0022*/ 	.short	0x0010
        /*0024*/ 	.byte	0x00, 0xf0, 0x11, 0x00


	//----- nvinfo : EIATTR_KPARAM_INFO
	.align		4
.L_53:
        /*0028*/ 	.byte	0x04, 0x17
        /*002a*/ 	.short	(.L_55 - .L_54)
.L_54:
        /*002c*/ 	.word	0x00000000
        /*0030*/ 	.short	0x0001
        /*0032*/ 	.short	0x0008
        /*0034*/ 	.byte	0x00, 0xf5, 0x21, 0x00


	//----- nvinfo : EIATTR_KPARAM_INFO
	.align		4
.L_55:
        /*0038*/ 	.byte	0x04, 0x17
        /*003a*/ 	.short	(.L_57 - .L_56)
.L_56:
        /*003c*/ 	.word	0x00000000
        /*0040*/ 	.short	0x0000
        /*0042*/ 	.short	0x0000
        /*0044*/ 	.byte	0x00, 0xf5, 0x21, 0x00


	//----- nvinfo : EIATTR_SPARSE_MMA_MASK
	.align		4
.L_57:
        /*0048*/ 	.byte	0x03, 0x50
        /*004a*/ 	.short	0x0000


	//----- nvinfo : EIATTR_MAXREG_COUNT
	.align		4
        /*004c*/ 	.byte	0x03, 0x1b
        /*004e*/ 	.short	0x00ff


	//----- nvinfo : EIATTR_MERCURY_ISA_VERSION
	.align		4
        /*0050*/ 	.byte	0x03, 0x5f
        /*0052*/ 	.short	0x0101


	//----- nvinfo : EIATTR_VRC_CTA_INIT_COUNT
	.align		4
        /*0054*/ 	.byte	0x02, 0x4a
	.zero		1
	.zero		1


	//----- nvinfo : EIATTR_EXIT_INSTR_OFFSETS
	.align		4
        /*0058*/ 	.byte	0x04, 0x1c
        /*005a*/ 	.short	(.L_59 - .L_58)


	//   ....[0]....
.L_58:
        /*005c*/ 	.word	0x00000080


	//   ....[1]....
        /*0060*/ 	.word	0x00000890


	//----- nvinfo : EIATTR_CRS_STACK_SIZE
	.align		4
.L_59:
        /*0064*/ 	.byte	0x04, 0x1e
        /*0066*/ 	.short	(.L_61 - .L_60)
.L_60:
        /*0068*/ 	.word	0x00000000


	//----- nvinfo : EIATTR_CBANK_PARAM_SIZE
	.align		4
.L_61:
        /*006c*/ 	.byte	0x03, 0x19
        /*006e*/ 	.short	0x0018


	//----- nvinfo : EIATTR_PARAM_CBANK
	.align		4
        /*0070*/ 	.byte	0x04, 0x0a
        /*0072*/ 	.short	(.L_63 - .L_62)
	.align		4
.L_62:
        /*0074*/ 	.word	index@(.nv.constant0._Z10sma_kernelPfS_ii)
        /*0078*/ 	.short	0x0380
        /*007a*/ 	.short	0x0018


	//----- nvinfo : EIATTR_SW_WAR
	.align		4
.L_63:
        /*007c*/ 	.byte	0x04, 0x36
        /*007e*/ 	.short	(.L_65 - .L_64)
.L_64:
        /*0080*/ 	.word	0x00000008
.L_65:


//--------------------- .nv.info._Z10ema_kernelPfS_iif --------------------------
	.section	.nv.info._Z10ema_kernelPfS_iif,"",@"SHT_CUDA_INFO"
	.sectionflags	@""
	.align	4


	//----- nvinfo : EIATTR_CUDA_API_VERSION
	.align		4
        /*0000*/ 	.byte	0x04, 0x37
        /*0002*/ 	.short	(.L_67 - .L_66)
.L_66:
        /*0004*/ 	.word	0x00000082


	//----- nvinfo : EIATTR_KPARAM_INFO
	.align		4
.L_67:
        /*0008*/ 	.byte	0x04, 0x17
        /*000a*/ 	.short	(.L_69 - .L_68)
.L_68:
        /*000c*/ 	.word	0x00000000
        /*0010*/ 	.short	0x0004
        /*0012*/ 	.short	0x0018
        /*0014*/ 	.byte	0x00, 0xf0, 0x11, 0x00


	//----- nvinfo : EIATTR_KPARAM_INFO
	.align		4
.L_69:
        /*0018*/ 	.byte	0x04, 0x17
        /*001a*/ 	.short	(.L_71 - .L_70)
.L_70:
        /*001c*/ 	.word	0x00000000
        /*0020*/ 	.short	0x0003
        /*0022*/ 	.short	0x0014
        /*0024*/ 	.byte	0x00, 0xf0, 0x11, 0x00


	//----- nvinfo : EIATTR_KPARAM_INFO
	.align		4
.L_71:
        /*0028*/ 	.byte	0x04, 0x17
        /*002a*/ 	.short	(.L_73 - .L_72)
.L_72:
        /*002c*/ 	.word	0x00000000
        /*0030*/ 	.short	0x0002
        /*0032*/ 	.short	0x0010
        /*0034*/ 	.byte	0x00, 0xf0, 0x11, 0x00


	//----- nvinfo : EIATTR_KPARAM_INFO
	.align		4
.L_73:
        /*0038*/ 	.byte	0x04, 0x17
        /*003a*/ 	.short	(.L_75 - .L_74)
.L_74:
        /*003c*/ 	.word	0x00000000
        /*0040*/ 	.short	0x0001
        /*0042*/ 	.short	0x0008
        /*0044*/ 	.byte	0x00, 0xf5, 0x21, 0x00


	//----- nvinfo : EIATTR_KPARAM_INFO
	.align		4
.L_75:
        /*0048*/ 	.byte	0x04, 0x17
        /*004a*/ 	.short	(.L_77 - .L_76)
.L_76:
        /*004c*/ 	.word	0x00000000
        /*0050*/ 	.short	0x0000
        /*0052*/ 	.short	0x0000
        /*0054*/ 	.byte	0x00, 0xf5, 0x21, 0x00


	//----- nvinfo : EIATTR_SPARSE_MMA_MASK
	.align		4
.L_77:
        /*0058*/ 	.byte	0x03, 0x50
        /*005a*/ 	.short	0x0000


	//----- nvinfo : EIATTR_MAXREG_COUNT
	.align		4
        /*005c*/ 	.byte	0x03, 0x1b
        /*005e*/ 	.short	0x00ff


	//----- nvinfo : EIATTR_MERCURY_ISA_VERSION
	.align		4
        /*0060*/ 	.byte	0x03, 0x5f
        /*0062*/ 	.short	0x0101


	//----- nvinfo : EIATTR_VRC_CTA_INIT_COUNT
	.align		4
        /*0064*/ 	.byte	0x02, 0x4a
	.zero		1
	.zero		1


	//----- nvinfo : EIATTR_EXIT_INSTR_OFFSETS
	.align		4
        /*0068*/ 	.byte	0x04, 0x1c
        /*006a*/ 	.short	(.L_79 - .L_78)


	//   ....[0]....
.L_78:
        /*006c*/ 	.word	0x000000c0


	//   ....[1]....
        /*0070*/ 	.word	0x000000f0


	//   ....[2]....
        /*0074*/ 	.word	0x000001b0


	//----- nvinfo : EIATTR_CRS_STACK_SIZE
	.align		4
.L_79:
        /*0078*/ 	.byte	0x04, 0x1e
        /*007a*/ 	.short	(.L_81 - .L_80)
.L_80:
        /*007c*/ 	.word	0x00000000


	//----- nvinfo : EIATTR_CBANK_PARAM_SIZE
	.align		4
.L_81:
        /*0080*/ 	.byte	0x03, 0x19
        /*0082*/ 	.short	0x001c


	//----- nvinfo : EIATTR_PARAM_CBANK
	.align		4
        /*0084*/ 	.byte	0x04, 0x0a
        /*0086*/ 	.short	(.L_83 - .L_82)
	.align		4
.L_82:
        /*0088*/ 	.word	index@(.nv.constant0._Z10ema_kernelPfS_iif)
        /*008c*/ 	.short	0x0380
        /*008e*/ 	.short	0x001c


	//----- nvinfo : EIATTR_SW_WAR
	.align		4
.L_83:
        /*0090*/ 	.byte	0x04, 0x36
        /*0092*/ 	.short	(.L_85 - .L_84)
.L_84:
        /*0094*/ 	.word	0x00000008
.L_85:


//--------------------- .nv.info._Z17stochastic_kernelPKfPfS1_ii --------------------------
	.section	.nv.info._Z17stochastic_kernelPKfPfS1_ii,"",@"SHT_CUDA_INFO"
	.sectionflags	@""
	.align	4


	//----- nvinfo : EIATTR_CUDA_API_VERSION
	.align		4
        /*0000*/ 	.byte	0x04, 0x37
        /*0002*/ 	.short	(.L_87 - .L_86)
.L_86:
        /*0004*/ 	.word	0x00000082


	//----- nvinfo : EIATTR_KPARAM_INFO
	.align		4
.L_87:
        /*0008*/ 	.byte	0x04, 0x17
        /*000a*/ 	.short	(.L_89 - .L_88)
.L_88:
        /*000c*/ 	.word	0x00000000
        /*0010*/ 	.short	0x0004
        /*0012*/ 	.short	0x001c
        /*0014*/ 	.byte	0x00, 0xf0, 0x11, 0x00


	//----- nvinfo : EIATTR_KPARAM_INFO
	.align		4
.L_89:
        /*0018*/ 	.byte	0x04, 0x17
        /*001a*/ 	.short	(.L_91 - .L_90)
.L_90:
        /*001c*/ 	.word	0x00000000
        /*0020*/ 	.short	0x0003
        /*0022*/ 	.short	0x0018
        /*0024*/ 	.byte	0x00, 0xf0, 0x11, 0x00


	//----- nvinfo : EIATTR_KPARAM_INFO
	.align		4
.L_91:
        /*0028*/ 	.byte	0x04, 0x17
        /*002a*/ 	.short	(.L_93 - .L_92)
.L_92:
        /*002c*/ 	.word	0x00000000
        /*0030*/ 	.short	0x0002
        /*0032*/ 	.short	0x0010
        /*0034*/ 	.byte	0x00, 0xf5, 0x21, 0x00


	//----- nvinfo : EIATTR_KPARAM_INFO
	.align		4
.L_93:
        /*0038*/ 	.byte	0x04, 0x17
        /*003a*/ 	.short	(.L_95 - .L_94)
.L_94:
        /*003c*/ 	.word	0x00000000
        /*0040*/ 	.short	0x0001
        /*0042*/ 	.short	0x0008
        /*0044*/ 	.byte	0x00, 0xf5, 0x21, 0x00


	//----- nvinfo : EIATTR_KPARAM_INFO
	.align		4
.L_95:
        /*0048*/ 	.byte	0x04, 0x17
        /*004a*/ 	.short	(.L_97 - .L_96)
.L_96:
        /*004c*/ 	.word	0x00000000
        /*0050*/ 	.short	0x0000
        /*0052*/ 	.short	0x0000
        /*0054*/ 	.byte	0x00, 0xf5, 0x21, 0x00


	//----- nvinfo : EIATTR_SPARSE_MMA_MASK
	.align		4
.L_97:
        /*0058*/ 	.byte	0x03, 0x50
        /*005a*/ 	.short	0x0000


	//----- nvinfo : EIATTR_MAXREG_COUNT
	.align		4
        /*005c*/ 	.byte	0x03, 0x1b
        /*005e*/ 	.short	0x00ff


	//----- nvinfo : EIATTR_MERCURY_ISA_VERSION
	.align		4
        /*0060*/ 	.byte	0x03, 0x5f
        /*0062*/ 	.short	0x0101


	//----- nvinfo : EIATTR_VRC_CTA_INIT_COUNT
	.align		4
        /*0064*/ 	.byte	0x02, 0x4a
	.zero		1
	.zero		1


	//----- nvinfo : EIATTR_EXIT_INSTR_OFFSETS
	.align		4
        /*0068*/ 	.byte	0x04, 0x1c
        /*006a*/ 	.short	(.L_99 - .L_98)


	//   ....[0]....
.L_98:
        /*006c*/ 	.word	0x00000090


	//   ....[1]....
        /*0070*/ 	.word	0x00000c20


	//   ....[2]....
        /*0074*/ 	.word	0x00000c60


	//----- nvinfo : EIATTR_CRS_STACK_SIZE
	.align		4
.L_99:
        /*0078*/ 	.byte	0x04, 0x1e
        /*007a*/ 	.short	(.L_101 - .L_100)
.L_100:
        /*007c*/ 	.word	0x00000000


	//----- nvinfo : EIATTR_CBANK_PARAM_SIZE
	.align		4
.L_101:
        /*0080*/ 	.byte	0x03, 0x19
        /*0082*/ 	.short	0x0020


	//----- nvinfo : EIATTR_PARAM_CBANK
	.align		4
        /*0084*/ 	.byte	0x04, 0x0a
        /*0086*/ 	.short	(.L_103 - .L_102)
	.align		4
.L_102:
        /*0088*/ 	.word	index@(.nv.constant0._Z17stochastic_kernelPKfPfS1_ii)
        /*008c*/ 	.short	0x0380
        /*008e*/ 	.short	0x0020


	//----- nvinfo : EIATTR_SW_WAR
	.align		4
.L_103:
        /*0090*/ 	.byte	0x04, 0x36
        /*0092*/ 	.short	(.L_105 - .L_104)
.L_104:
        /*0094*/ 	.word	0x00000008
.L_105:


//--------------------- .nv.callgraph             --------------------------
	.section	.nv.callgraph,"",@"SHT_CUDA_CALLGRAPH"
	.align	4
	.sectionentsize	8
	.align		4
        /*0000*/ 	.word	0x00000000
	.align		4
        /*0004*/ 	.word	0xffffffff
	.align		4
        /*0008*/ 	.word	0x00000000
	.align		4
        /*000c*/ 	.word	0xfffffffe
	.align		4
        /*0010*/ 	.word	0x00000000
	.align		4
        /*0014*/ 	.word	0xfffffffd
	.align		4
        /*0018*/ 	.word	0x00000000
	.align		4
        /*001c*/ 	.word	0xfffffffc


//--------------------- .text._Z10rsi_kernelPfS_ii --------------------------
	.section	.text._Z10rsi_kernelPfS_ii,"ax",@progbits
	.align	128
        .global         _Z10rsi_kernelPfS_ii
        .type           _Z10rsi_kernelPfS_ii,@function
        .size           _Z10rsi_kernelPfS_ii,(.L_x_75 - _Z10rsi_kernelPfS_ii)
        .other          _Z10rsi_kernelPfS_ii,@"STO_CUDA_ENTRY STV_DEFAULT"
_Z10rsi_kernelPfS_ii:
.text._Z10rsi_kernelPfS_ii:
[----:B------:R-:W-:Y:S01]  /*0000*/  LDC R1, c[0x0][0x37c] ;  /* 0x0000df00ff017b82 */ /* 0x000fe20000000800 */
[----:B------:R-:W0:Y:S07]  /*0010*/  S2R R3, SR_TID.X ;  /* 0x0000000000037919 */ /* 0x000e2e0000002100 */
[----:B------:R-:W0:Y:S08]  /*0020*/  S2UR UR4, SR_CTAID.X ;  /* 0x00000000000479c3 */ /* 0x000e300000002500 */
[----:B------:R-:W0:Y:S08]  /*0030*/  LDC R2, c[0x0][0x360] ;  /* 0x0000d800ff027b82 */ /* 0x000e300000000800 */
[----:B------:R-:W1:Y:S01]  /*0040*/  LDC.64 R6, c[0x0][0x390] ;  /* 0x0000e400ff067b82 */ /* 0x000e620000000a00 */
[----:B0-----:R-:W-:Y:S01]  /*0050*/  IMAD R2, R2, UR4, R3 ;  /* 0x0000000402027c24 */ /* 0x001fe2000f8e0203 */
[----:B-1----:R-:W-:-:S04]  /*0060*/  IADD3 R3, PT, PT, R6, -R7, RZ ;  /* 0x8000000706037210 */ /* 0x002fc80007ffe0ff */
[----:B------:R-:W-:-:S13]  /*0070*/  ISETP.GE.AND P0, PT, R2, R3, PT ;  /* 0x000000030200720c */ /* 0x000fda0003f06270 */
[----:B------:R-:W-:Y:S05]  /*0080*/  @P0 EXIT ;  /* 0x000000000000094d */ /* 0x000fea0003800000 */
[----:B------:R-:W-:Y:S01]  /*0090*/  ISETP.GE.AND P0, PT, R7, 0x1, PT ;  /* 0x000000010700780c */ /* 0x000fe20003f06270 */
[----:B------:R-:W0:Y:S01]  /*00a0*/  LDCU.64 UR6, c[0x0][0x358] ;  /* 0x00006b00ff0677ac */ /* 0x000e220008000a00 */
[----:B------:R-:W-:Y:S02]  /*00b0*/  HFMA2 R5, -RZ, RZ, 0, 0 ;  /* 0x00000000ff057431 */ /* 0x000fe400000001ff */
[----:B------:R-:W-:-:S09]  /*00c0*/  IMAD.MOV.U32 R3, RZ, RZ, RZ ;  /* 0x000000ffff037224 */ /* 0x000fd200078e00ff */
[----:B------:R-:W-:Y:S05]  /*00d0*/  @!P0 BRA `(.L_x_0) ;  /* 0x0000000400ec8947 */ /* 0x000fea0003800000 */
[C---:B------:R-:W-:Y:S01]  /*00e0*/  ISETP.GE.U32.AND P1, PT, R7.reuse, 0x8, PT ;  /* 0x000000080700780c */ /* 0x040fe20003f26070 */
[----:B------:R-:W-:Y:S01]  /*00f0*/  IMAD.MOV.U32 R5, RZ, RZ, RZ ;  /* 0x000000ffff057224 */ /* 0x000fe200078e00ff */
[----:B------:R-:W-:Y:S01]  /*0100*/  LOP3.LUT R16, R7, 0x7, RZ, 0xc0, !PT ;  /* 0x0000000707107812 */ /* 0x000fe200078ec0ff */
[----:B------:R-:W-:Y:S01]  /*0110*/  IMAD.MOV.U32 R3, RZ, RZ, RZ ;  /* 0x000000ffff037224 */ /* 0x000fe200078e00ff */
[----:B------:R-:W-:Y:S02]  /*0120*/  MOV R9, RZ ;  /* 0x000000ff00097202 */ /* 0x000fe40000000f00 */
[----:B------:R-:W-:-:S07]  /*0130*/  ISETP.NE.AND P0, PT, R16, RZ, PT ;  /* 0x000000ff1000720c */ /* 0x000fce0003f05270 */
[----:B------:R-:W-:Y:S06]  /*0140*/  @!P1 BRA `(.L_x_1) ;  /* 0x0000000000dc9947 */ /* 0x000fec0003800000 */
[----:B------:R-:W1:Y:S01]  /*0150*/  LDCU.64 UR4, c[0x0][0x380] ;  /* 0x00007000ff0477ac */ /* 0x000e620008000a00 */
[----:B------:R-:W-:Y:S01]  /*0160*/  LOP3.LUT R9, R7, 0x7ffffff8, RZ, 0xc0, !PT ;  /* 0x7ffffff807097812 */ /* 0x000fe200078ec0ff */
[----:B------:R-:W-:Y:S01]  /*0170*/  IMAD.MOV.U32 R0, RZ, RZ, R2 ;  /* 0x000000ffff007224 */ /* 0x000fe200078e0002 */
[----:B------:R-:W-:Y:S02]  /*0180*/  MOV R5, RZ ;  /* 0x000000ff00057202 */ /* 0x000fe40000000f00 */
[----:B------:R-:W-:Y:S01]  /*0190*/  IADD3 R14, PT, PT, -R9, RZ, RZ ;  /* 0x000000ff090e7210 */ /* 0x000fe20007ffe1ff */
[----:B-1----:R-:W-:-:S04]  /*01a0*/  UIADD3 UR4, UP0, UPT, UR4, 0x10, URZ ;  /* 0x0000001004047890 */ /* 0x002fc8000ff1e0ff */
[----:B------:R-:W-:-:S12]  /*01b0*/  UIADD3.X UR5, UPT, UPT, URZ, UR5, URZ, UP0, !UPT ;  /* 0x00000005ff057290 */ /* 0x000fd800087fe4ff */
.L_x_2:
[----:B------:R-:W-:Y:S01]  /*01c0*/  MOV R11, UR5 ;  /* 0x00000005000b7c02 */ /* 0x000fe20008000f00 */
[----:B------:R-:W-:-:S04]  /*01d0*/  IMAD.U32 R10, RZ, RZ, UR4 ;  /* 0x00000004ff0a7e24 */ /* 0x000fc8000f8e00ff */
[----:B------:R-:W-:-:S05]  /*01e0*/  IMAD.WIDE R10, R0, 0x4, R10 ;  /* 0x00000004000a7825 */ /* 0x000fca00078e020a */
[----:B0-----:R-:W2:Y:S04]  /*01f0*/  LDG.E R4, desc[UR6][R10.64+-0xc] ;  /* 0xfffff4060a047981 */ /* 0x001ea8000c1e1900 */
[----:B------:R-:W2:Y:S04]  /*0200*/  LDG.E R13, desc[UR6][R10.64+-0x10] ;  /* 0xfffff0060a0d7981 */ /* 0x000ea8000c1e1900 */
[----:B------:R-:W3:Y:S04]  /*0210*/  LDG.E R15, desc[UR6][R10.64+-0x8] ;  /* 0xfffff8060a0f7981 */ /* 0x000ee8000c1e1900 */
[----:B------:R-:W4:Y:S04]  /*0220*/  LDG.E R6, desc[UR6][R10.64+-0x4] ;  /* 0xfffffc060a067981 */ /* 0x000f28000c1e1900 */
[----:B------:R-:W5:Y:S04]  /*0230*/  LDG.E R17, desc[UR6][R10.64] ;  /* 0x000000060a117981 */ /* 0x000f68000c1e1900 */
[----:B------:R-:W5:Y:S04]  /*0240*/  LDG.E R8, desc[UR6][R10.64+0x4] ;  /* 0x000004060a087981 */ /* 0x000f68000c1e1900 */
[----:B------:R-:W5:Y:S04]  /*0250*/  LDG.E R19, desc[UR6][R10.64+0x8] ;  /* 0x000008060a137981 */ /* 0x000f68000c1e1900 */
[----:B------:R-:W5:Y:S04]  /*0260*/  LDG.E R12, desc[UR6][R10.64+0xc] ;  /* 0x00000c060a0c7981 */ /* 0x000f68000c1e1900 */
[----:B------:R-:W5:Y:S01]  /*0270*/  LDG.E R21, desc[UR6][R10.64+0x10] ;  /* 0x000010060a157981 */ /* 0x000f62000c1e1900 */
[----:B------:R-:W-:Y:S01]  /*0280*/  VIADD R14, R14, 0x8 ;  /* 0x000000080e0e7836 */ /* 0x000fe20000000000 */
[----:B------:R-:W-:-:S02]  /*0290*/  IADD3 R0, PT, PT, R0, 0x8, RZ ;  /* 0x0000000800007810 */ /* 0x000fc40007ffe0ff */
[C---:B--2---:R-:W-:Y:S01]  /*02a0*/  FSETP.GT.AND P3, PT, R4.reuse, R13, PT ;  /* 0x0000000d0400720b */ /* 0x044fe20003f64000 */
[C---:B------:R-:W-:Y:S01]  /*02b0*/  FADD R13, R4.reuse, -R13 ;  /* 0x8000000d040d7221 */ /* 0x040fe20000000000 */
[C---:B---3--:R-:W-:Y:S01]  /*02c0*/  FSETP.GT.AND P4, PT, R15.reuse, R4, PT ;  /* 0x000000040f00720b */ /* 0x048fe20003f84000 */
[----:B------:R-:W-:Y:S01]  /*02d0*/  FADD R4, -R4, R15 ;  /* 0x0000000f04047221 */ /* 0x000fe20000000100 */
[----:B----4-:R-:W-:Y:S01]  /*02e0*/  FSETP.GT.AND P1, PT, R6, R15, PT ;  /* 0x0000000f0600720b */ /* 0x010fe20003f24000 */
[----:B------:R-:W-:Y:S01]  /*02f0*/  FADD R15, -R15, R6 ;  /* 0x000000060f0f7221 */ /* 0x000fe20000000100 */
[----:B-----5:R-:W-:-:S07]  /*0300*/  FSETP.GT.AND P2, PT, R17, R6, PT ;  /* 0x000000061100720b */ /* 0x020fce0003f44000 */
[C---:B------:R-:W-:Y:S01]  /*0310*/  @P3 FADD R3, R13.reuse, R3 ;  /* 0x000000030d033221 */ /* 0x040fe20000000000 */
[----:B------:R-:W-:Y:S01]  /*0320*/  @!P3 FADD R5, -R13, R5 ;  /* 0x000000050d05b221 */ /* 0x000fe20000000100 */
[----:B------:R-:W-:Y:S01]  /*0330*/  FADD R6, -R6, R17 ;  /* 0x0000001106067221 */ /* 0x000fe20000000100 */
[C---:B------:R-:W-:Y:S01]  /*0340*/  FSETP.GT.AND P3, PT, R8.reuse, R17, PT ;  /* 0x000000110800720b */ /* 0x040fe20003f64000 */
[--C-:B------:R-:W-:Y:S01]  /*0350*/  @P4 FADD R3, R3, R4.reuse ;  /* 0x0000000403034221 */ /* 0x100fe20000000000 */
[----:B------:R-:W-:Y:S01]  /*0360*/  @!P4 FADD R5, R5, -R4 ;  /* 0x800000040505c221 */ /* 0x000fe20000000000 */
[----:B------:R-:W-:Y:S01]  /*0370*/  FADD R17, -R17, R8 ;  /* 0x0000000811117221 */ /* 0x000fe20000000100 */
[----:B------:R-:W-:Y:S01]  /*0380*/  FSETP.GT.AND P4, PT, R19, R8, PT ;  /* 0x000000081300720b */ /* 0x000fe20003f84000 */
[--C-:B------:R-:W-:Y:S01]  /*0390*/  @P1 FADD R3, R3, R15.reuse ;  /* 0x0000000f03031221 */ /* 0x100fe20000000000 */
[----:B------:R-:W-:Y:S01]  /*03a0*/  @!P1 FADD R5, R5, -R15 ;  /* 0x8000000f05059221 */ /* 0x000fe20000000000 */
        /* <DEDUP_REMOVED lines=8> */
[----:B------:R-:W-:-:S02]  /*0430*/  FADD R12, -R12, R21 ;  /* 0x000000150c0c7221 */ /* 0x000fc40000000100 */
[--C-:B------:R-:W-:Y:S01]  /*0440*/  @P4 FADD R3, R3, R8.reuse ;  /* 0x0000000803034221 */ /* 0x100fe20000000000 */
[----:B------:R-:W-:-:S03]  /*0450*/  @!P4 FADD R5, R5, -R8 ;  /* 0x800000080505c221 */ /* 0x000fc60000000000 */
[--C-:B------:R-:W-:Y:S01]  /*0460*/  @P1 FADD R3, R3, R19.reuse ;  /* 0x0000001303031221 */ /* 0x100fe20000000000 */
[----:B------:R-:W-:Y:S01]  /*0470*/  @!P1 FADD R5, R5, -R19 ;  /* 0x8000001305059221 */ /* 0x000fe20000000000 */
[----:B------:R-:W-:Y:S02]  /*0480*/  ISETP.NE.AND P1, PT, R14, RZ, PT ;  /* 0x000000ff0e00720c */ /* 0x000fe40003f25270 */
[--C-:B------:R-:W-:Y:S01]  /*0490*/  @P2 FADD R3, R3, R12.reuse ;  /* 0x0000000c03032221 */ /* 0x100fe20000000000 */
[----:B------:R-:W-:-:S10]  /*04a0*/  @!P2 FADD R5, R5, -R12 ;  /* 0x8000000c0505a221 */ /* 0x000fd40000000000 */
[----:B------:R-:W-:Y:S05]  /*04b0*/  @P1 BRA `(.L_x_2) ;  /* 0xfffffffc00401947 */ /* 0x000fea000383ffff */
.L_x_1:
[----:B------:R-:W-:Y:S05]  /*04c0*/  @!P0 BRA `(.L_x_0) ;  /* 0x0000000000f08947 */ /* 0x000fea0003800000 */
[----:B------:R-:W-:Y:S02]  /*04d0*/  ISETP.GE.U32.AND P0, PT, R16, 0x4, PT ;  /* 0x000000041000780c */ /* 0x000fe40003f06070 */
[----:B------:R-:W-:-:S04]  /*04e0*/  LOP3.LUT R8, R7, 0x3, RZ, 0xc0, !PT ;  /* 0x0000000307087812 */ /* 0x000fc800078ec0ff */
[----:B------:R-:W-:-:S07]  /*04f0*/  ISETP.NE.AND P4, PT, R8, RZ, PT ;  /* 0x000000ff0800720c */ /* 0x000fce0003f85270 */
[----:B------:R-:W-:Y:S06]  /*0500*/  @!P0 BRA `(.L_x_3) ;  /* 0x0000000000648947 */ /* 0x000fec0003800000 */
[----:B------:R-:W1:Y:S01]  /*0510*/  LDC.64 R10, c[0x0][0x380] ;  /* 0x0000e000ff0a7b82 */ /* 0x000e620000000a00 */
[----:B------:R-:W-:-:S04]  /*0520*/  IMAD.IADD R13, R2, 0x1, R9 ;  /* 0x00000001020d7824 */ /* 0x000fc800078e0209 */
[----:B-1----:R-:W-:-:S05]  /*0530*/  IMAD.WIDE R10, R13, 0x4, R10 ;  /* 0x000000040d0a7825 */ /* 0x002fca00078e020a */
[----:B0-----:R-:W2:Y:S04]  /*0540*/  LDG.E R0, desc[UR6][R10.64+0x4] ;  /* 0x000004060a007981 */ /* 0x001ea8000c1e1900 */
[----:B------:R-:W2:Y:S04]  /*0550*/  LDG.E R13, desc[UR6][R10.64] ;  /* 0x000000060a0d7981 */ /* 0x000ea8000c1e1900 */
[----:B------:R-:W3:Y:S04]  /*0560*/  LDG.E R15, desc[UR6][R10.64+0x8] ;  /* 0x000008060a0f7981 */ /* 0x000ee8000c1e1900 */
[----:B------:R-:W4:Y:S04]  /*0570*/  LDG.E R6, desc[UR6][R10.64+0xc] ;  /* 0x00000c060a067981 */ /* 0x000f28000c1e1900 */
[----:B------:R-:W5:Y:S01]  /*0580*/  LDG.E R17, desc[UR6][R10.64+0x10] ;  /* 0x000010060a117981 */ /* 0x000f62000c1e1900 */
[----:B------:R-:W-:-:S02]  /*0590*/  IADD3 R9, PT, PT, R9, 0x4, RZ ;  /* 0x0000000409097810 */ /* 0x000fc40007ffe0ff */
[C---:B--2---:R-:W-:Y:S01]  /*05a0*/  FSETP.GT.AND P0, PT, R0.reuse, R13, PT ;  /* 0x0000000d0000720b */ /* 0x044fe20003f04000 */
[C---:B------:R-:W-:Y:S01]  /*05b0*/  FADD R4, R0.reuse, -R13 ;  /* 0x8000000d00047221 */ /* 0x040fe20000000000 */
[----:B---3--:R-:W-:Y:S01]  /*05c0*/  FSETP.GT.AND P1, PT, R15, R0, PT ;  /* 0x000000000f00720b */ /* 0x008fe20003f24000 */
[----:B------:R-:W-:Y:S01]  /*05d0*/  FADD R0, -R0, R15 ;  /* 0x0000000f00007221 */ /* 0x000fe20000000100 */
[----:B----4-:R-:W-:Y:S02]  /*05e0*/  FSETP.GT.AND P2, PT, R6, R15, PT ;  /* 0x0000000f0600720b */ /* 0x010fe40003f44000 */
[----:B-----5:R-:W-:-:S07]  /*05f0*/  FSETP.GT.AND P3, PT, R17, R6, PT ;  /* 0x000000061100720b */ /* 0x020fce0003f64000 */
[--C-:B------:R-:W-:Y:S01]  /*0600*/  @P0 FADD R3, R3, R4.reuse ;  /* 0x0000000403030221 */ /* 0x100fe20000000000 */
[----:B------:R-:W-:Y:S01]  /*0610*/  @!P0 FADD R5, R5, -R4 ;  /* 0x8000000405058221 */ /* 0x000fe20000000000 */
[----:B------:R-:W-:Y:S01]  /*0620*/  FADD R4, -R15, R6 ;  /* 0x000000060f047221 */ /* 0x000fe20000000100 */
[----:B------:R-:W-:Y:S01]  /*0630*/  FADD R6, -R6, R17 ;  /* 0x0000001106067221 */ /* 0x000fe20000000100 */
[--C-:B------:R-:W-:Y:S01]  /*0640*/  @P1 FADD R3, R3, R0.reuse ;  /* 0x0000000003031221 */ /* 0x100fe20000000000 */
[----:B------:R-:W-:-:S03]  /*0650*/  @!P1 FADD R5, R5, -R0 ;  /* 0x8000000005059221 */ /* 0x000fc60000000000 */
[--C-:B------:R-:W-:Y:S01]  /*0660*/  @P2 FADD R3, R3, R4.reuse ;  /* 0x0000000403032221 */ /* 0x100fe20000000000 */
[----:B------:R-:W-:-:S03]  /*0670*/  @!P2 FADD R5, R5, -R4 ;  /* 0x800000040505a221 */ /* 0x000fc60000000000 */
[--C-:B------:R-:W-:Y:S01]  /*0680*/  @P3 FADD R3, R3, R6.reuse ;  /* 0x0000000603033221 */ /* 0x100fe20000000000 */
[----:B------:R-:W-:-:S07]  /*0690*/  @!P3 FADD R5, R5, -R6 ;  /* 0x800000060505b221 */ /* 0x000fce0000000000 */
.L_x_3:
[----:B------:R-:W-:Y:S05]  /*06a0*/  @!P4 BRA `(.L_x_0) ;  /* 0x000000000078c947 */ /* 0x000fea0003800000 */
[----:B------:R-:W-:Y:S02]  /*06b0*/  ISETP.NE.AND P2, PT, R8, 0x1, PT ;  /* 0x000000010800780c */ /* 0x000fe40003f45270 */
[----:B------:R-:W-:-:S04]  /*06c0*/  LOP3.LUT R0, R7, 0x1, RZ, 0xc0, !PT ;  /* 0x0000000107007812 */ /* 0x000fc800078ec0ff */
[----:B------:R-:W-:-:S07]  /*06d0*/  ISETP.NE.U32.AND P0, PT, R0, 0x1, PT ;  /* 0x000000010000780c */ /* 0x000fce0003f05070 */
[----:B------:R-:W1:Y:S01]  /*06e0*/  @P2 LDC.64 R10, c[0x0][0x380] ;  /* 0x0000e000ff0a2b82 */ /* 0x000e620000000a00 */
[----:B------:R-:W-:-:S07]  /*06f0*/  @P2 IMAD.IADD R15, R2, 0x1, R9 ;  /* 0x00000001020f2824 */ /* 0x000fce00078e0209 */
[----:B------:R-:W2:Y:S01]  /*0700*/  @!P0 LDC.64 R12, c[0x0][0x380] ;  /* 0x0000e000ff0c8b82 */ /* 0x000ea20000000a00 */
[----:B------:R-:W-:-:S05]  /*0710*/  @P2 IADD3 R9, PT, PT, R9, 0x2, RZ ;  /* 0x0000000209092810 */ /* 0x000fca0007ffe0ff */
[----:B------:R-:W-:Y:S02]  /*0720*/  @!P0 IMAD.IADD R9, R2, 0x1, R9 ;  /* 0x0000000102098824 */ /* 0x000fe400078e0209 */
[----:B-1----:R-:W-:-:S05]  /*0730*/  @P2 IMAD.WIDE R10, R15, 0x4, R10 ;  /* 0x000000040f0a2825 */ /* 0x002fca00078e020a */
[----:B0-----:R-:W3:Y:S04]  /*0740*/  @P2 LDG.E R4, desc[UR6][R10.64+0x4] ;  /* 0x000004060a042981 */ /* 0x001ee8000c1e1900 */
[----:B------:R-:W3:Y:S01]  /*0750*/  @P2 LDG.E R15, desc[UR6][R10.64] ;  /* 0x000000060a0f2981 */ /* 0x000ee2000c1e1900 */
[----:B--2---:R-:W-:-:S03]  /*0760*/  @!P0 IMAD.WIDE R8, R9, 0x4, R12 ;  /* 0x0000000409088825 */ /* 0x004fc600078e020c */
[----:B------:R-:W2:Y:S04]  /*0770*/  @P2 LDG.E R17, desc[UR6][R10.64+0x8] ;  /* 0x000008060a112981 */ /* 0x000ea8000c1e1900 */
[----:B------:R-:W4:Y:S04]  /*0780*/  @!P0 LDG.E R0, desc[UR6][R8.64+0x4] ;  /* 0x0000040608008981 */ /* 0x000f28000c1e1900 */
[----:B------:R-:W4:Y:S01]  /*0790*/  @!P0 LDG.E R13, desc[UR6][R8.64] ;  /* 0x00000006080d8981 */ /* 0x000f22000c1e1900 */
[CC--:B---3--:R-:W-:Y:S01]  /*07a0*/  FSETP.GT.AND P4, PT, R4.reuse, R15.reuse, P2 ;  /* 0x0000000f0400720b */ /* 0x0c8fe20001784000 */
[C---:B------:R-:W-:Y:S01]  /*07b0*/  @P2 FADD R6, R4.reuse, -R15 ;  /* 0x8000000f04062221 */ /* 0x040fe20000000000 */
[----:B------:R-:W-:-:S02]  /*07c0*/  FSETP.GT.OR P5, PT, R4, R15, !P2 ;  /* 0x0000000f0400720b */ /* 0x000fc400057a4400 */
[CC--:B--2---:R-:W-:Y:S02]  /*07d0*/  FSETP.GT.AND P1, PT, R17.reuse, R4.reuse, P2 ;  /* 0x000000041100720b */ /* 0x0c4fe40001724000 */
[----:B------:R-:W-:Y:S01]  /*07e0*/  FSETP.GT.OR P3, PT, R17, R4, !P2 ;  /* 0x000000041100720b */ /* 0x000fe20005764400 */
[----:B------:R-:W-:-:S06]  /*07f0*/  @P2 FADD R4, -R4, R17 ;  /* 0x0000001104042221 */ /* 0x000fcc0000000100 */
[--C-:B------:R-:W-:Y:S01]  /*0800*/  @P4 FADD R3, R3, R6.reuse ;  /* 0x0000000603034221 */ /* 0x100fe20000000000 */
[CC--:B----4-:R-:W-:Y:S01]  /*0810*/  FSETP.GT.AND P4, PT, R0.reuse, R13.reuse, !P0 ;  /* 0x0000000d0000720b */ /* 0x0d0fe20004784000 */
[----:B------:R-:W-:Y:S01]  /*0820*/  @!P5 FADD R5, R5, -R6 ;  /* 0x800000060505d221 */ /* 0x000fe20000000000 */
[C---:B------:R-:W-:Y:S01]  /*0830*/  FSETP.GT.OR P5, PT, R0.reuse, R13, P0 ;  /* 0x0000000d0000720b */ /* 0x040fe200007a4400 */
[--C-:B------:R-:W-:Y:S01]  /*0840*/  @P1 FADD R3, R3, R4.reuse ;  /* 0x0000000403031221 */ /* 0x100fe20000000000 */
[----:B------:R-:W-:Y:S01]  /*0850*/  @!P0 FADD R0, R0, -R13 ;  /* 0x8000000d00008221 */ /* 0x000fe20000000000 */
[----:B------:R-:W-:-:S08]  /*0860*/  @!P3 FADD R5, R5, -R4 ;  /* 0x800000040505b221 */ /* 0x000fd00000000000 */
[--C-:B------:R-:W-:Y:S02]  /*0870*/  @P4 FADD R3, R3, R0.reuse ;  /* 0x0000000003034221 */ /* 0x100fe40000000000 */
[----:B------:R-:W-:-:S07]  /*0880*/  @!P5 FADD R5, R5, -R0 ;  /* 0x800000000505d221 */ /* 0x000fce0000000000 */
.L_x_0:
[----:B------:R-:W-:Y:S01]  /*0890*/  I2FP.F32.S32 R4, R7 ;  /* 0x0000000700047245 */ /* 0x000fe20000201400 */
[----:B------:R-:W-:Y:S03]  /*08a0*/  BSSY.RECONVERGENT B0, `(.L_x_4) ;  /* 0x000000e000007945 */ /* 0x000fe60003800200 */
[----:B------:R-:W1:Y:S08]  /*08b0*/  MUFU.RCP R7, R4 ;  /* 0x0000000400077308 */ /* 0x000e700000001000 */
[----:B------:R-:W2:Y:S01]  /*08c0*/  FCHK P0, R3, R4 ;  /* 0x0000000403007302 */ /* 0x000ea20000000000 */
[----:B-1----:R-:W-:-:S04]  /*08d0*/  FFMA R0, -R4, R7, 1 ;  /* 0x3f80000004007423 */ /* 0x002fc80000000107 */
[----:B------:R-:W-:-:S04]  /*08e0*/  FFMA R0, R7, R0, R7 ;  /* 0x0000000007007223 */ /* 0x000fc80000000007 */
[----:B------:R-:W-:-:S04]  /*08f0*/  FFMA R7, R0, R3, RZ ;  /* 0x0000000300077223 */ /* 0x000fc800000000ff */
[----:B------:R-:W-:-:S04]  /*0900*/  FFMA R6, -R4, R7, R3 ;  /* 0x0000000704067223 */ /* 0x000fc80000000103 */
[----:B------:R-:W-:Y:S01]  /*0910*/  FFMA R7, R0, R6, R7 ;  /* 0x0000000600077223 */ /* 0x000fe20000000007 */
[----:B--2---:R-:W-:Y:S06]  /*0920*/  @!P0 BRA `(.L_x_5) ;  /* 0x0000000000148947 */ /* 0x004fec0003800000 */
[----:B------:R-:W-:Y:S01]  /*0930*/  MOV R0, R3 ;  /* 0x0000000300007202 */ /* 0x000fe20000000f00 */
[----:B------:R-:W-:Y:S01]  /*0940*/  IMAD.MOV.U32 R3, RZ, RZ, R4 ;  /* 0x000000ffff037224 */ /* 0x000fe200078e0004 */
[----:B------:R-:W-:-:S07]  /*0950*/  MOV R6, 0x970 ;  /* 0x0000097000067802 */ /* 0x000fce0000000f00 */
[----:B0-----:R-:W-:Y:S05]  /*0960*/  CALL.REL.NOINC `($__internal_0_$__cuda_sm3x_div_rn_noftz_f32_slowpath) ;  /* 0x0000000000f87944 */ /* 0x001fea0003c00000 */
[----:B------:R-:W-:-:S07]  /*0970*/  MOV R7, R0 ;  /* 0x0000000000077202 */ /* 0x000fce0000000f00 */
.L_x_5:
[----:B0-----:R-:W-:Y:S05]  /*0980*/  BSYNC.RECONVERGENT B0 ;  /* 0x0000000000007941 */ /* 0x001fea0003800200 */
.L_x_4:
[----:B------:R-:W0:Y:S01]  /*0990*/  MUFU.RCP R3, R4 ;  /* 0x0000000400037308 */ /* 0x000e220000001000 */
[----:B------:R-:W-:Y:S07]  /*09a0*/  BSSY.RECONVERGENT B0, `(.L_x_6) ;  /* 0x000000d000007945 */ /* 0x000fee0003800200 */
[----:B------:R-:W1:Y:S01]  /*09b0*/  FCHK P0, R5, R4 ;  /* 0x0000000405007302 */ /* 0x000e620000000000 */
[----:B0-----:R-:W-:-:S04]  /*09c0*/  FFMA R0, -R4, R3, 1 ;  /* 0x3f80000004007423 */ /* 0x001fc80000000103 */
[----:B------:R-:W-:-:S04]  /*09d0*/  FFMA R0, R3, R0, R3 ;  /* 0x0000000003007223 */ /* 0x000fc80000000003 */
[----:B------:R-:W-:-:S04]  /*09e0*/  FFMA R3, R0, R5, RZ ;  /* 0x0000000500037223 */ /* 0x000fc800000000ff */
[----:B------:R-:W-:-:S04]  /*09f0*/  FFMA R6, -R4, R3, R5 ;  /* 0x0000000304067223 */ /* 0x000fc80000000105 */
[----:B------:R-:W-:Y:S01]  /*0a00*/  FFMA R3, R0, R6, R3 ;  /* 0x0000000600037223 */ /* 0x000fe20000000003 */
[----:B-1----:R-:W-:Y:S06]  /*0a10*/  @!P0 BRA `(.L_x_7) ;  /* 0x0000000000148947 */ /* 0x002fec0003800000 */
[----:B------:R-:W-:Y:S01]  /*0a20*/  IMAD.MOV.U32 R0, RZ, RZ, R5 ;  /* 0x000000ffff007224 */ /* 0x000fe200078e0005 */
[----:B------:R-:W-:Y:S02]  /*0a30*/  MOV R3, R4 ;  /* 0x0000000400037202 */ /* 0x000fe40000000f00 */
[----:B------:R-:W-:-:S07]  /*0a40*/  MOV R6, 0xa60 ;  /* 0x00000a6000067802 */ /* 0x000fce0000000f00 */
[----:B------:R-:W-:Y:S05]  /*0a50*/  CALL.REL.NOINC `($__internal_0_$__cuda_sm3x_div_rn_noftz_f32_slowpath) ;  /* 0x0000000000bc7944 */ /* 0x000fea0003c00000 */
[----:B------:R-:W-:-:S07]  /*0a60*/  IMAD.MOV.U32 R3, RZ, RZ, R0 ;  /* 0x000000ffff037224 */ /* 0x000fce00078e0000 */
.L_x_7:
[----:B------:R-:W-:Y:S05]  /*0a70*/  BSYNC.RECONVERGENT B0 ;  /* 0x0000000000007941 */ /* 0x000fea0003800200 */
.L_x_6:
[----:B------:R-:W-:-:S13]  /*0a80*/  FSETP.NEU.AND P0, PT, R3, RZ, PT ;  /* 0x000000ff0300720b */ /* 0x000fda0003f0d000 */
[----:B------:R-:W0:Y:S01]  /*0a90*/  @!P0 LDC R9, c[0x0][0x394] ;  /* 0x0000e500ff098b82 */ /* 0x000e220000000800 */
[----:B------:R-:W-:-:S07]  /*0aa0*/  @!P0 IMAD.MOV.U32 R11, RZ, RZ, 0x42c80000 ;  /* 0x42c80000ff0b8424 */ /* 0x000fce00078e00ff */
[----:B------:R-:W1:Y:S01]  /*0ab0*/  @!P0 LDC.64 R4, c[0x0][0x388] ;  /* 0x0000e200ff048b82 */ /* 0x000e620000000a00 */
[----:B0-----:R-:W-:-:S05]  /*0ac0*/  @!P0 IADD3 R9, PT, PT, R2, R9, RZ ;  /* 0x0000000902098210 */ /* 0x001fca0007ffe0ff */
[----:B-1----:R-:W-:-:S05]  /*0ad0*/  @!P0 IMAD.WIDE R4, R9, 0x4, R4 ;  /* 0x0000000409048825 */ /* 0x002fca00078e0204 */
[----:B------:R0:W-:Y:S01]  /*0ae0*/  @!P0 STG.E desc[UR6][R4.64], R11 ;  /* 0x0000000b04008986 */ /* 0x0001e2000c101906 */
[----:B------:R-:W-:Y:S05]  /*0af0*/  @!P0 EXIT ;  /* 0x000000000000894d */ /* 0x000fea0003800000 */
[----:B------:R-:W0:Y:S01]  /*0b00*/  MUFU.RCP R0, R3 ;  /* 0x0000000300007308 */ /* 0x000e220000001000 */
[----:B------:R-:W-:Y:S07]  /*0b10*/  BSSY.RECONVERGENT B0, `(.L_x_8) ;  /* 0x000000b000007945 */ /* 0x000fee0003800200 */
[----:B------:R-:W1:Y:S01]  /*0b20*/  FCHK P0, R7, R3 ;  /* 0x0000000307007302 */ /* 0x000e620000000000 */
[----:B0-----:R-:W-:-:S04]  /*0b30*/  FFMA R5, R0, -R3, 1 ;  /* 0x3f80000000057423 */ /* 0x001fc80000000803 */
[----:B------:R-:W-:-:S04]  /*0b40*/  FFMA R0, R0, R5, R0 ;  /* 0x0000000500007223 */ /* 0x000fc80000000000 */
[----:B------:R-:W-:-:S04]  /*0b50*/  FFMA R4, R0, R7, RZ ;  /* 0x0000000700047223 */ /* 0x000fc800000000ff */
[----:B------:R-:W-:-:S04]  /*0b60*/  FFMA R5, R4, -R3, R7 ;  /* 0x8000000304057223 */ /* 0x000fc80000000007 */
[----:B------:R-:W-:Y:S01]  /*0b70*/  FFMA R0, R0, R5, R4 ;  /* 0x0000000500007223 */ /* 0x000fe20000000004 */
[----:B-1----:R-:W-:Y:S06]  /*0b80*/  @!P0 BRA `(.L_x_9) ;  /* 0x00000000000c8947 */ /* 0x002fec0003800000 */
[----:B------:R-:W-:Y:S02]  /*0b90*/  MOV R0, R7 ;  /* 0x0000000700007202 */ /* 0x000fe40000000f00 */
[----:B------:R-:W-:-:S07]  /*0ba0*/  MOV R6, 0xbc0 ;  /* 0x00000bc000067802 */ /* 0x000fce0000000f00 */
[----:B------:R-:W-:Y:S05]  /*0bb0*/  CALL.REL.NOINC `($__internal_0_$__cuda_sm3x_div_rn_noftz_f32_slowpath) ;  /* 0x0000000000647944 */ /* 0x000fea0003c00000 */
.L_x_9:
[----:B------:R-:W-:Y:S05]  /*0bc0*/  BSYNC.RECONVERGENT B0 ;  /* 0x0000000000007941 */ /* 0x000fea0003800200 */
.L_x_8:
[----:B------:R-:W-:Y:S01]  /*0bd0*/  FADD R5, R0, 1 ;  /* 0x3f80000000057421 */ /* 0x000fe20000000000 */
[----:B------:R-:W-:Y:S01]  /*0be0*/  UMOV UR4, 0x42c80000 ;  /* 0x42c8000000047882 */ /* 0x000fe20000000000 */
[----:B------:R-:W-:Y:S01]  /*0bf0*/  BSSY.RECONVERGENT B0, `(.L_x_10) ;  /* 0x000000e000007945 */ /* 0x000fe20003800200 */
[----:B------:R-:W-:Y:S01]  /*0c00*/  IMAD.U32 R6, RZ, RZ, UR4 ;  /* 0x00000004ff067e24 */ /* 0x000fe2000f8e00ff */
[----:B------:R-:W0:Y:S08]  /*0c10*/  MUFU.RCP R0, R5 ;  /* 0x0000000500007308 */ /* 0x000e300000001000 */
[----:B------:R-:W1:Y:S01]  /*0c20*/  FCHK P0, R6, R5 ;  /* 0x0000000506007302 */ /* 0x000e620000000000 */
[----:B0-----:R-:W-:-:S04]  /*0c30*/  FFMA R3, -R5, R0, 1 ;  /* 0x3f80000005037423 */ /* 0x001fc80000000100 */
[----:B------:R-:W-:-:S04]  /*0c40*/  FFMA R0, R0, R3, R0 ;  /* 0x0000000300007223 */ /* 0x000fc80000000000 */
[----:B------:R-:W-:-:S04]  /*0c50*/  FFMA R3, R0, 100, RZ ;  /* 0x42c8000000037823 */ /* 0x000fc800000000ff */
[----:B------:R-:W-:-:S04]  /*0c60*/  FFMA R4, -R5, R3, 100 ;  /* 0x42c8000005047423 */ /* 0x000fc80000000103 */
[----:B------:R-:W-:Y:S01]  /*0c70*/  FFMA R0, R0, R4, R3 ;  /* 0x0000000400007223 */ /* 0x000fe20000000003 */
[----:B-1----:R-:W-:Y:S06]  /*0c80*/  @!P0 BRA `(.L_x_11) ;  /* 0x0000000000108947 */ /* 0x002fec0003800000 */
[----:B------:R-:W-:Y:S01]  /*0c90*/  MOV R3, R5 ;  /* 0x0000000500037202 */ /* 0x000fe20000000f00 */
[----:B------:R-:W-:Y:S01]  /*0ca0*/  IMAD.MOV.U32 R0, RZ, RZ, 0x42c80000 ;  /* 0x42c80000ff007424 */ /* 0x000fe200078e00ff */
[----:B------:R-:W-:-:S07]  /*0cb0*/  MOV R6, 0xcd0 ;  /* 0x00000cd000067802 */ /* 0x000fce0000000f00 */
[----:B------:R-:W-:Y:S05]  /*0cc0*/  CALL.REL.NOINC `($__internal_0_$__cuda_sm3x_div_rn_noftz_f32_slowpath) ;  /* 0x0000000000207944 */ /* 0x000fea0003c00000 */
.L_x_11:
[----:B------:R-:W-:Y:S05]  /*0cd0*/  BSYNC.RECONVERGENT B0 ;  /* 0x0000000000007941 */ /* 0x000fea0003800200 */
.L_x_10:
[----:B------:R-:W0:Y:S01]  /*0ce0*/  LDC.64 R4, c[0x0][0x388] ;  /* 0x0000e200ff047b82 */ /* 0x000e220000000a00 */
[----:B------:R-:W1:Y:S01]  /*0cf0*/  LDCU UR4, c[0x0][0x394] ;  /* 0x00007280ff0477ac */ /* 0x000e620008000800 */
[----:B------:R-:W-:Y:S01]  /*0d00*/  FADD R3, -R0, 100 ;  /* 0x42c8000000037421 */ /* 0x000fe20000000100 */
[----:B-1----:R-:W-:-:S05]  /*0d10*/  IADD3 R7, PT, PT, R2, UR4, RZ ;  /* 0x0000000402077c10 */ /* 0x002fca000fffe0ff */
[----:B0-----:R-:W-:-:S05]  /*0d20*/  IMAD.WIDE R4, R7, 0x4, R4 ;  /* 0x0000000407047825 */ /* 0x001fca00078e0204 */
[----:B------:R-:W-:Y:S01]  /*0d30*/  STG.E desc[UR6][R4.64], R3 ;  /* 0x0000000304007986 */ /* 0x000fe2000c101906 */
[----:B------:R-:W-:Y:S05]  /*0d40*/  EXIT ;  /* 0x000000000000794d */ /* 0x000fea0003800000 */
        .weak           $__internal_0_$__cuda_sm3x_div_rn_noftz_f32_slowpath
        .type           $__internal_0_$__cuda_sm3x_div_rn_noftz_f32_slowpath,@function
        .size           $__internal_0_$__cuda_sm3x_div_rn_noftz_f32_slowpath,(.L_x_75 - $__internal_0_$__cuda_sm3x_div_rn_noftz_f32_slowpath)
$__internal_0_$__cuda_sm3x_div_rn_noftz_f32_slowpath:
[----:B------:R-:W-:Y:S01]  /*0d50*/  SHF.R.U32.HI R9, RZ, 0x17, R3 ;  /* 0x00000017ff097819 */ /* 0x000fe20000011603 */
[----:B------:R-:W-:Y:S01]  /*0d60*/  BSSY.RECONVERGENT B1, `(.L_x_12) ;  /* 0x0000062000017945 */ /* 0x000fe20003800200 */
[----:B------:R-:W-:Y:S02]  /*0d70*/  SHF.R.U32.HI R8, RZ, 0x17, R0 ;  /* 0x00000017ff087819 */ /* 0x000fe40000011600 */
[----:B------:R-:W-:Y:S02]  /*0d80*/  LOP3.LUT R14, R9, 0xff, RZ, 0xc0, !PT ;  /* 0x000000ff090e7812 */ /* 0x000fe400078ec0ff */
[----:B------:R-:W-:-:S03]  /*0d90*/  LOP3.LUT R12, R8, 0xff, RZ, 0xc0, !PT ;  /* 0x000000ff080c7812 */ /* 0x000fc600078ec0ff */
[----:B------:R-:W-:Y:S01]  /*0da0*/  VIADD R10, R14, 0xffffffff ;  /* 0xffffffff0e0a7836 */ /* 0x000fe20000000000 */
[----:B------:R-:W-:-:S04]  /*0db0*/  IADD3 R9, PT, PT, R12, -0x1, RZ ;  /* 0xffffffff0c097810 */ /* 0x000fc80007ffe0ff */
[----:B------:R-:W-:-:S04]  /*0dc0*/  ISETP.GT.U32.AND P0, PT, R10, 0xfd, PT ;  /* 0x000000fd0a00780c */ /* 0x000fc80003f04070 */
[----:B------:R-:W-:-:S13]  /*0dd0*/  ISETP.GT.U32.OR P0, PT, R9, 0xfd, P0 ;  /* 0x000000fd0900780c */ /* 0x000fda0000704470 */
[----:B------:R-:W-:Y:S01]  /*0de0*/  @!P0 IMAD.MOV.U32 R8, RZ, RZ, RZ ;  /* 0x000000ffff088224 */ /* 0x000fe200078e00ff */
[----:B------:R-:W-:Y:S06]  /*0df0*/  @!P0 BRA `(.L_x_13) ;  /* 0x00000000005c8947 */ /* 0x000fec0003800000 */
[----:B------:R-:W-:Y:S02]  /*0e00*/  FSETP.GTU.FTZ.AND P0, PT, |R0|, +INF , PT ;  /* 0x7f8000000000780b */ /* 0x000fe40003f1c200 */
[----:B------:R-:W-:-:S04]  /*0e10*/  FSETP.GTU.FTZ.AND P1, PT, |R3|, +INF , PT ;  /* 0x7f8000000300780b */ /* 0x000fc80003f3c200 */
[----:B------:R-:W-:-:S13]  /*0e20*/  PLOP3.LUT P0, PT, P0, P1, PT, 0xf8, 0x8f ;  /* 0x00000000008f781c */ /* 0x000fda0000703f70 */
[----:B------:R-:W-:Y:S05]  /*0e30*/  @P0 BRA `(.L_x_14) ;  /* 0x00000004004c0947 */ /* 0x000fea0003800000 */
[----:B------:R-:W-:-:S13]  /*0e40*/  LOP3.LUT P0, RZ, R3, 0x7fffffff, R0, 0xc8, !PT ;  /* 0x7fffffff03ff7812 */ /* 0x000fda000780c800 */
[----:B------:R-:W-:Y:S05]  /*0e50*/  @!P0 BRA `(.L_x_15) ;  /* 0x00000004003c8947 */ /* 0x000fea0003800000 */
[C---:B------:R-:W-:Y:S02]  /*0e60*/  FSETP.NEU.FTZ.AND P0, PT, |R0|.reuse, +INF , PT ;  /* 0x7f8000000000780b */ /* 0x040fe40003f1d200 */
[----:B------:R-:W-:Y:S02]  /*0e70*/  FSETP.NEU.FTZ.AND P2, PT, |R3|, +INF , PT ;  /* 0x7f8000000300780b */ /* 0x000fe40003f5d200 */
[----:B------:R-:W-:-:S11]  /*0e80*/  FSETP.NEU.FTZ.AND P1, PT, |R0|, +INF , PT ;  /* 0x7f8000000000780b */ /* 0x000fd60003f3d200 */
[----:B------:R-:W-:Y:S05]  /*0e90*/  @!P2 BRA !P0, `(.L_x_15) ;  /* 0x00000004002ca947 */ /* 0x000fea0004000000 */
[----:B------:R-:W-:-:S04]  /*0ea0*/  LOP3.LUT P0, RZ, R0, 0x7fffffff, RZ, 0xc0, !PT ;  /* 0x7fffffff00ff7812 */ /* 0x000fc8000780c0ff */
[----:B------:R-:W-:-:S13]  /*0eb0*/  PLOP3.LUT P0, PT, P2, P0, PT, 0x2f, 0xf2 ;  /* 0x0000000000f2781c */ /* 0x000fda0001700577 */
[----:B------:R-:W-:Y:S05]  /*0ec0*/  @P0 BRA `(.L_x_16) ;  /* 0x0000000400180947 */ /* 0x000fea0003800000 */
[----:B------:R-:W-:-:S04]  /*0ed0*/  LOP3.LUT P0, RZ, R3, 0x7fffffff, RZ, 0xc0, !PT ;  /* 0x7fffffff03ff7812 */ /* 0x000fc8000780c0ff */
[----:B------:R-:W-:-:S13]  /*0ee0*/  PLOP3.LUT P0, PT, P1, P0, PT, 0x2f, 0xf2 ;  /* 0x0000000000f2781c */ /* 0x000fda0000f00577 */
[----:B------:R-:W-:Y:S05]  /*0ef0*/  @P0 BRA `(.L_x_17) ;  /* 0x0000000400000947 */ /* 0x000fea0003800000 */
[----:B------:R-:W-:Y:S02]  /*0f00*/  ISETP.GE.AND P0, PT, R9, RZ, PT ;  /* 0x000000ff0900720c */ /* 0x000fe40003f06270 */
[----:B------:R-:W-:-:S11]  /*0f10*/  ISETP.GE.AND P1, PT, R10, RZ, PT ;  /* 0x000000ff0a00720c */ /* 0x000fd60003f26270 */
[----:B------:R-:W-:Y:S01]  /*0f20*/  @P0 MOV R8, RZ ;  /* 0x000000ff00080202 */ /* 0x000fe20000000f00 */
[----:B------:R-:W-:Y:S02]  /*0f30*/  @!P0 IMAD.MOV.U32 R8, RZ, RZ, -0x40 ;  /* 0xffffffc0ff088424 */ /* 0x000fe400078e00ff */
[----:B------:R-:W-:Y:S01]  /*0f40*/  @!P0 FFMA R0, R0, 1.84467440737095516160e+19, RZ ;  /* 0x5f80000000008823 */ /* 0x000fe200000000ff */
[----:B------:R-:W-:Y:S02]  /*0f50*/  @!P1 FFMA R3, R3, 1.84467440737095516160e+19, RZ ;  /* 0x5f80000003039823 */ /* 0x000fe400000000ff */
[----:B------:R-:W-:-:S07]  /*0f60*/  @!P1 IADD3 R8, PT, PT, R8, 0x40, RZ ;  /* 0x0000004008089810 */ /* 0x000fce0007ffe0ff */
.L_x_13:
[----:B------:R-:W-:Y:S01]  /*0f70*/  LEA R10, R14, 0xc0800000, 0x17 ;  /* 0xc08000000e0a7811 */ /* 0x000fe200078eb8ff */
[----:B------:R-:W-:Y:S04]  /*0f80*/  BSSY.RECONVERGENT B2, `(.L_x_18) ;  /* 0x0000036000027945 */ /* 0x000fe80003800200 */
[----:B------:R-:W-:Y:S01]  /*0f90*/  IMAD.IADD R10, R3, 0x1, -R10 ;  /* 0x00000001030a7824 */ /* 0x000fe200078e0a0a */
[----:B------:R-:W-:-:S03]  /*0fa0*/  IADD3 R3, PT, PT, R12, -0x7f, RZ ;  /* 0xffffff810c037810 */ /* 0x000fc60007ffe0ff */
[----:B------:R-:W0:Y:S01]  /*0fb0*/  MUFU.RCP R9, R10 ;  /* 0x0000000a00097308 */ /* 0x000e220000001000 */
[----:B------:R-:W-:Y:S01]  /*0fc0*/  FADD.FTZ R11, -R10, -RZ ;  /* 0x800000ff0a0b7221 */ /* 0x000fe20000010100 */
[----:B------:R-:W-:-:S03]  /*0fd0*/  IMAD R0, R3, -0x800000, R0 ;  /* 0xff80000003007824 */ /* 0x000fc600078e0200 */
[----:B0-----:R-:W-:-:S04]  /*0fe0*/  FFMA R12, R9, R11, 1 ;  /* 0x3f800000090c7423 */ /* 0x001fc8000000000b */
[----:B------:R-:W-:-:S04]  /*0ff0*/  FFMA R16, R9, R12, R9 ;  /* 0x0000000c09107223 */ /* 0x000fc80000000009 */
[----:B------:R-:W-:-:S04]  /*1000*/  FFMA R9, R0, R16, RZ ;  /* 0x0000001000097223 */ /* 0x000fc800000000ff */
[----:B------:R-:W-:-:S04]  /*1010*/  FFMA R12, R11, R9, R0 ;  /* 0x000000090b0c7223 */ /* 0x000fc80000000000 */
[----:B------:R-:W-:Y:S01]  /*1020*/  FFMA R13, R16, R12, R9 ;  /* 0x0000000c100d7223 */ /* 0x000fe20000000009 */
[----:B------:R-:W-:-:S03]  /*1030*/  IADD3 R9, PT, PT, R3, 0x7f, -R14 ;  /* 0x0000007f03097810 */ /* 0x000fc60007ffe80e */
[----:B------:R-:W-:Y:S02]  /*1040*/  FFMA R12, R11, R13, R0 ;  /* 0x0000000d0b0c7223 */ /* 0x000fe40000000000 */
[----:B------:R-:W-:Y:S02]  /*1050*/  IMAD.IADD R9, R9, 0x1, R8 ;  /* 0x0000000109097824 */ /* 0x000fe400078e0208 */
[----:B------:R-:W-:-:S05]  /*1060*/  FFMA R0, R16, R12, R13 ;  /* 0x0000000c10007223 */ /* 0x000fca000000000d */
[----:B------:R-:W-:-:S04]  /*1070*/  SHF.R.U32.HI R3, RZ, 0x17, R0 ;  /* 0x00000017ff037819 */ /* 0x000fc80000011600 */
[----:B------:R-:W-:-:S04]  /*1080*/  LOP3.LUT R3, R3, 0xff, RZ, 0xc0, !PT ;  /* 0x000000ff03037812 */ /* 0x000fc800078ec0ff */
[----:B------:R-:W-:-:S04]  /*1090*/  IADD3 R11, PT, PT, R3, R9, RZ ;  /* 0x00000009030b7210 */ /* 0x000fc80007ffe0ff */
[----:B------:R-:W-:-:S04]  /*10a0*/  IADD3 R3, PT, PT, R11, -0x1, RZ ;  /* 0xffffffff0b037810 */ /* 0x000fc80007ffe0ff */
[----:B------:R-:W-:-:S13]  /*10b0*/  ISETP.GE.U32.AND P0, PT, R3, 0xfe, PT ;  /* 0x000000fe0300780c */ /* 0x000fda0003f06070 */
[----:B------:R-:W-:Y:S05]  /*10c0*/  @!P0 BRA `(.L_x_19) ;  /* 0x0000000000808947 */ /* 0x000fea0003800000 */
[----:B------:R-:W-:-:S13]  /*10d0*/  ISETP.GT.AND P0, PT, R11, 0xfe, PT ;  /* 0x000000fe0b00780c */ /* 0x000fda0003f04270 */
[----:B------:R-:W-:Y:S05]  /*10e0*/  @P0 BRA `(.L_x_20) ;  /* 0x00000000006c0947 */ /* 0x000fea0003800000 */
[----:B------:R-:W-:-:S13]  /*10f0*/  ISETP.GE.AND P0, PT, R11, 0x1, PT ;  /* 0x000000010b00780c */ /* 0x000fda0003f06270 */
[----:B------:R-:W-:Y:S05]  /*1100*/  @P0 BRA `(.L_x_21) ;  /* 0x0000000000740947 */ /* 0x000fea0003800000 */
[----:B------:R-:W-:Y:S02]  /*1110*/  ISETP.GE.AND P0, PT, R11, -0x18, PT ;  /* 0xffffffe80b00780c */ /* 0x000fe40003f06270 */
[----:B------:R-:W-:-:S11]  /*1120*/  LOP3.LUT R0, R0, 0x80000000, RZ, 0xc0, !PT ;  /* 0x8000000000007812 */ /* 0x000fd600078ec0ff */
[----:B------:R-:W-:Y:S05]  /*1130*/  @!P0 BRA `(.L_x_21) ;  /* 0x0000000000688947 */ /* 0x000fea0003800000 */
[CCC-:B------:R-:W-:Y:S01]  /*1140*/  FFMA.RZ R3, R16.reuse, R12.reuse, R13.reuse ;  /* 0x0000000c10037223 */ /* 0x1c0fe2000000c00d */
[C---:B------:R-:W-:Y:S02]  /*1150*/  VIADD R10, R11.reuse, 0x20 ;  /* 0x000000200b0a7836 */ /* 0x040fe40000000000 */
[CCC-:B------:R-:W-:Y:S01]  /*1160*/  FFMA.RM R8, R16.reuse, R12.reuse, R13.reuse ;  /* 0x0000000c10087223 */ /* 0x1c0fe2000000400d */
[----:B------:R-:W-:Y:S02]  /*1170*/  ISETP.NE.AND P2, PT, R11, RZ, PT ;  /* 0x000000ff0b00720c */ /* 0x000fe40003f45270 */
[----:B------:R-:W-:Y:S01]  /*1180*/  LOP3.LUT R9, R3, 0x7fffff, RZ, 0xc0, !PT ;  /* 0x007fffff03097812 */ /* 0x000fe200078ec0ff */
[----:B------:R-:W-:Y:S01]  /*1190*/  FFMA.RP R3, R16, R12, R13 ;  /* 0x0000000c10037223 */ /* 0x000fe2000000800d */
[----:B------:R-:W-:Y:S02]  /*11a0*/  ISETP.NE.AND P1, PT, R11, RZ, PT ;  /* 0x000000ff0b00720c */ /* 0x000fe40003f25270 */
[----:B------:R-:W-:-:S02]  /*11b0*/  LOP3.LUT R9, R9, 0x800000, RZ, 0xfc, !PT ;  /* 0x0080000009097812 */ /* 0x000fc400078efcff */
[----:B------:R-:W-:Y:S02]  /*11c0*/  IADD3 R11, PT, PT, -R11, RZ, RZ ;  /* 0x000000ff0b0b7210 */ /* 0x000fe40007ffe1ff */
[----:B------:R-:W-:Y:S02]  /*11d0*/  SHF.L.U32 R10, R9, R10, RZ ;  /* 0x0000000a090a7219 */ /* 0x000fe400000006ff */
[----:B------:R-:W-:Y:S02]  /*11e0*/  FSETP.NEU.FTZ.AND P0, PT, R3, R8, PT ;  /* 0x000000080300720b */ /* 0x000fe40003f1d000 */
[----:B------:R-:W-:Y:S02]  /*11f0*/  SEL R8, R11, RZ, P2 ;  /* 0x000000ff0b087207 */ /* 0x000fe40001000000 */
[----:B------:R-:W-:Y:S02]  /*1200*/  ISETP.NE.AND P1, PT, R10, RZ, P1 ;  /* 0x000000ff0a00720c */ /* 0x000fe40000f25270 */
[----:B------:R-:W-:-:S02]  /*1210*/  SHF.R.U32.HI R8, RZ, R8, R9 ;  /* 0x00000008ff087219 */ /* 0x000fc40000011609 */
[----:B------:R-:W-:Y:S02]  /*1220*/  PLOP3.LUT P0, PT, P0, P1, PT, 0xf8, 0x8f ;  /* 0x00000000008f781c */ /* 0x000fe40000703f70 */
[----:B------:R-:W-:Y:S02]  /*1230*/  SHF.R.U32.HI R10, RZ, 0x1, R8 ;  /* 0x00000001ff0a7819 */ /* 0x000fe40000011608 */
[----:B------:R-:W-:-:S04]  /*1240*/  SEL R3, RZ, 0x1, !P0 ;  /* 0x00000001ff037807 */ /* 0x000fc80004000000 */
[----:B------:R-:W-:-:S04]  /*1250*/  LOP3.LUT R3, R3, 0x1, R10, 0xf8, !PT ;  /* 0x0000000103037812 */ /* 0x000fc800078ef80a */
[----:B------:R-:W-:-:S04]  /*1260*/  LOP3.LUT R3, R3, R8, RZ, 0xc0, !PT ;  /* 0x0000000803037212 */ /* 0x000fc800078ec0ff */
[----:B------:R-:W-:-:S04]  /*1270*/  IADD3 R3, PT, PT, R10, R3, RZ ;  /* 0x000000030a037210 */ /* 0x000fc80007ffe0ff */
[----:B------:R-:W-:Y:S01]  /*1280*/  LOP3.LUT R0, R3, R0, RZ, 0xfc, !PT ;  /* 0x0000000003007212 */ /* 0x000fe200078efcff */
[----:B------:R-:W-:Y:S06]  /*1290*/  BRA `(.L_x_21) ;  /* 0x0000000000107947 */ /* 0x000fec0003800000 */
.L_x_20:
[----:B------:R-:W-:-:S04]  /*12a0*/  LOP3.LUT R0, R0, 0x80000000, RZ, 0xc0, !PT ;  /* 0x8000000000007812 */ /* 0x000fc800078ec0ff */
[----:B------:R-:W-:Y:S01]  /*12b0*/  LOP3.LUT R0, R0, 0x7f800000, RZ, 0xfc, !PT ;  /* 0x7f80000000007812 */ /* 0x000fe200078efcff */
[----:B------:R-:W-:Y:S06]  /*12c0*/  BRA `(.L_x_21) ;  /* 0x0000000000047947 */ /* 0x000fec0003800000 */
.L_x_19:
[----:B------:R-:W-:-:S07]  /*12d0*/  IMAD R0, R9, 0x800000, R0 ;  /* 0x0080000009007824 */ /* 0x000fce00078e0200 */
.L_x_21:
[----:B------:R-:W-:Y:S05]  /*12e0*/  BSYNC.RECONVERGENT B2 ;  /* 0x0000000000027941 */ /* 0x000fea0003800200 */
.L_x_18:
[----:B------:R-:W-:Y:S05]  /*12f0*/  BRA `(.L_x_22) ;  /* 0x0000000000207947 */ /* 0x000fea0003800000 */
.L_x_17:
[----:B------:R-:W-:-:S04]  /*1300*/  LOP3.LUT R0, R3, 0x80000000, R0, 0x48, !PT ;  /* 0x8000000003007812 */ /* 0x000fc800078e4800 */
[----:B------:R-:W-:Y:S01]  /*1310*/  LOP3.LUT R0, R0, 0x7f800000, RZ, 0xfc, !PT ;  /* 0x7f80000000007812 */ /* 0x000fe200078efcff */
[----:B------:R-:W-:Y:S06]  /*1320*/  BRA `(.L_x_22) ;  /* 0x0000000000147947 */ /* 0x000fec0003800000 */
.L_x_16:
[----:B------:R-:W-:Y:S01]  /*1330*/  LOP3.LUT R0, R3, 0x80000000, R0, 0x48, !PT ;  /* 0x8000000003007812 */ /* 0x000fe200078e4800 */
[----:B------:R-:W-:Y:S06]  /*1340*/  BRA `(.L_x_22) ;  /* 0x00000000000c7947 */ /* 0x000fec0003800000 */
.L_x_15:
[----:B------:R-:W0:Y:S01]  /*1350*/  MUFU.RSQ R0, -QNAN ;  /* 0xffc0000000007908 */ /* 0x000e220000001400 */
[----:B------:R-:W-:Y:S05]  /*1360*/  BRA `(.L_x_22) ;  /* 0x0000000000047947 */ /* 0x000fea0003800000 */
.L_x_14:
[----:B------:R-:W-:-:S07]  /*1370*/  FADD.FTZ R0, R0, R3 ;  /* 0x0000000300007221 */ /* 0x000fce0000010000 */
.L_x_22:
[----:B------:R-:W-:Y:S05]  /*1380*/  BSYNC.RECONVERGENT B1 ;  /* 0x0000000000017941 */ /* 0x000fea0003800200 */
.L_x_12:
[----:B------:R-:W-:Y:S01]  /*1390*/  HFMA2 R9, -RZ, RZ, 0, 0 ;  /* 0x00000000ff097431 */ /* 0x000fe200000001ff */
[----:B------:R-:W-:-:S04]  /*13a0*/  MOV R8, R6 ;  /* 0x0000000600087202 */ /* 0x000fc80000000f00 */
[----:B0-----:R-:W-:Y:S05]  /*13b0*/  RET.REL.NODEC R8 `(_Z10rsi_kernelPfS_ii) ;  /* 0xffffffec08107950 */ /* 0x001fea0003c3ffff */
.L_x_23:
[----:B------:R-:W-:-:S00]  /*13c0*/  BRA `(.L_x_23) ;  /* 0xfffffffc00fc7947 */ /* 0x000fc0000383ffff */
[----:B------:R-:W-:-:S00]  /*13d0*/  NOP ;  /* 0x0000000000007918 */ /* 0x000fc00000000000 */
        /* <DEDUP_REMOVED lines=10> */
.L_x_75:


//--------------------- .text._Z10sma_kernelPfS_ii --------------------------
	.section	.text._Z10sma_kernelPfS_ii,"ax",@progbits
	.align	128
        .global         _Z10sma_kernelPfS_ii
        .type           _Z10sma_kernelPfS_ii,@function
        .size           _Z10sma_kernelPfS_ii,(.L_x_76 - _Z10sma_kernelPfS_ii)
        .other          _Z10sma_kernelPfS_ii,@"STO_CUDA_ENTRY STV_DEFAULT"
_Z10sma_kernelPfS_ii:
.text._Z10sma_kernelPfS_ii:
[----:B------:R-:W-:Y:S01]  /*0000*/  LDC R1, c[0x0][0x37c] ;  /* 0x0000df00ff017b82 */ /* 0x000fe20000000800 */
[----:B------:R-:W0:Y:S07]  /*0010*/  S2R R3, SR_TID.X ;  /* 0x0000000000037919 */ /* 0x000e2e0000002100 */
[----:B------:R-:W0:Y:S01]  /*0020*/  S2UR UR4, SR_CTAID.X ;  /* 0x00000000000479c3 */ /* 0x000e220000002500 */
[----:B------:R-:W1:Y:S07]  /*0030*/  LDCU.64 UR6, c[0x0][0x390] ;  /* 0x00007200ff0677ac */ /* 0x000e6e0008000a00 */
[----:B------:R-:W0:Y:S02]  /*0040*/  LDC R2, c[0x0][0x360] ;  /* 0x0000d800ff027b82 */ /* 0x000e240000000800 */
[----:B0-----:R-:W-:-:S05]  /*0050*/  IMAD R2, R2, UR4, R3 ;  /* 0x0000000402027c24 */ /* 0x001fca000f8e0203 */
[----:B-1----:R-:W-:-:S04]  /*0060*/  ISETP.GE.AND P0, PT, R2, UR7, PT ;  /* 0x0000000702007c0c */ /* 0x002fc8000bf06270 */
[----:B------:R-:W-:-:S13]  /*0070*/  ISETP.GE.OR P0, PT, R2, UR6, !P0 ;  /* 0x0000000602007c0c */ /* 0x000fda000c706670 */
[----:B------:R-:W-:Y:S05]  /*0080*/  @P0 EXIT ;  /* 0x000000000000094d */ /* 0x000fea0003800000 */
[----:B------:R-:W-:Y:S01]  /*0090*/  UISETP.GE.AND UP0, UPT, UR7, 0x1, UPT ;  /* 0x000000010700788c */ /* 0x000fe2000bf06270 */
[----:B------:R-:W-:Y:S01]  /*00a0*/  IMAD.MOV.U32 R3, RZ, RZ, RZ ;  /* 0x000000ffff037224 */ /* 0x000fe200078e00ff */
[----:B------:R-:W0:Y:S07]  /*00b0*/  LDCU.64 UR8, c[0x0][0x358] ;  /* 0x00006b00ff0877ac */ /* 0x000e2e0008000a00 */
[----:B------:R-:W-:Y:S05]  /*00c0*/  BRA.U !UP0, `(.L_x_24) ;  /* 0x0000000508ac7547 */ /* 0x000fea000b800000 */
[----:B------:R-:W-:Y:S01]  /*00d0*/  UISETP.GE.U32.AND UP1, UPT, UR7, 0x10, UPT ;  /* 0x000000100700788c */ /* 0x000fe2000bf26070 */
[----:B------:R-:W-:Y:S01]  /*00e0*/  HFMA2 R7, -RZ, RZ, 0, 0 ;  /* 0x00000000ff077431 */ /* 0x000fe200000001ff */
[----:B------:R-:W-:Y:S01]  /*00f0*/  ULOP3.LUT UR4, UR7, 0xf, URZ, 0xc0, !UPT ;  /* 0x0000000f07047892 */ /* 0x000fe2000f8ec0ff */
[----:B------:R-:W-:-:S03]  /*0100*/  IMAD.MOV.U32 R3, RZ, RZ, RZ ;  /* 0x000000ffff037224 */ /* 0x000fc600078e00ff */
[----:B------:R-:W-:-:S03]  /*0110*/  UISETP.NE.AND UP0, UPT, UR4, URZ, UPT ;  /* 0x000000ff0400728c */ /* 0x000fc6000bf05270 */
[----:B------:R-:W-:Y:S08]  /*0120*/  BRA.U !UP1, `(.L_x_25) ;  /* 0x0000000109b47547 */ /* 0x000ff0000b800000 */
[----:B------:R-:W1:Y:S01]  /*0130*/  LDC.64 R4, c[0x0][0x380] ;  /* 0x0000e000ff047b82 */ /* 0x000e620000000a00 */
[----:B------:R-:W-:Y:S01]  /*0140*/  ULOP3.LUT UR5, UR7, 0x7ffffff0, URZ, 0xc0, !UPT ;  /* 0x7ffffff007057892 */ /* 0x000fe2000f8ec0ff */
[----:B------:R-:W-:-:S03]  /*0150*/  IMAD.MOV.U32 R3, RZ, RZ, RZ ;  /* 0x000000ffff037224 */ /* 0x000fc600078e00ff */
[----:B------:R-:W-:Y:S02]  /*0160*/  UIADD3 UR6, UPT, UPT, -UR5, URZ, URZ ;  /* 0x000000ff05067290 */ /* 0x000fe4000fffe1ff */
[----:B------:R-:W-:Y:S01]  /*0170*/  MOV R7, UR5 ;  /* 0x0000000500077c02 */ /* 0x000fe20008000f00 */
[----:B-1----:R-:W-:-:S03]  /*0180*/  IMAD.WIDE R4, R2, 0x4, R4 ;  /* 0x0000000402047825 */ /* 0x002fc600078e0204 */
[----:B------:R-:W-:-:S04]  /*0190*/  IADD3 R4, P0, PT, R4, -0x1c, RZ ;  /* 0xffffffe404047810 */ /* 0x000fc80007f1e0ff */
[----:B------:R-:W-:-:S09]  /*01a0*/  IADD3.X R5, PT, PT, R5, -0x1, RZ, P0, !PT ;  /* 0xffffffff05057810 */ /* 0x000fd200007fe4ff */
.L_x_26:
[----:B0-----:R-:W2:Y:S04]  /*01b0*/  LDG.E R14, desc[UR8][R4.64+0x1c] ;  /* 0x00001c08040e7981 */ /* 0x001ea8000c1e1900 */
[----:B------:R-:W3:Y:S04]  /*01c0*/  LDG.E R13, desc[UR8][R4.64+0x18] ;  /* 0x00001808040d7981 */ /* 0x000ee8000c1e1900 */
[----:B------:R-:W4:Y:S04]  /*01d0*/  LDG.E R16, desc[UR8][R4.64+0x14] ;  /* 0x0000140804107981 */ /* 0x000f28000c1e1900 */
[----:B------:R-:W5:Y:S04]  /*01e0*/  LDG.E R18, desc[UR8][R4.64+0x10] ;  /* 0x0000100804127981 */ /* 0x000f68000c1e1900 */
        /* <DEDUP_REMOVED lines=11> */
[----:B------:R0:W5:Y:S01]  /*02a0*/  LDG.E R0, desc[UR8][R4.64+-0x20] ;  /* 0xffffe00804007981 */ /* 0x000162000c1e1900 */
[----:B------:R-:W-:-:S04]  /*02b0*/  UIADD3 UR6, UPT, UPT, UR6, 0x10, URZ ;  /* 0x0000001006067890 */ /* 0x000fc8000fffe0ff */
[----:B------:R-:W-:Y:S01]  /*02c0*/  UISETP.NE.AND UP1, UPT, UR6, URZ, UPT ;  /* 0x000000ff0600728c */ /* 0x000fe2000bf25270 */
[----:B0-----:R-:W-:-:S04]  /*02d0*/  IADD3 R4, P0, PT, R4, -0x40, RZ ;  /* 0xffffffc004047810 */ /* 0x001fc80007f1e0ff */
[----:B------:R-:W-:Y:S01]  /*02e0*/  IADD3.X R5, PT, PT, R5, -0x1, RZ, P0, !PT ;  /* 0xffffffff05057810 */ /* 0x000fe200007fe4ff */
[----:B--2---:R-:W-:-:S04]  /*02f0*/  FADD R14, R14, R3 ;  /* 0x000000030e0e7221 */ /* 0x004fc80000000000 */
[----:B---3--:R-:W-:-:S04]  /*0300*/  FADD R13, R14, R13 ;  /* 0x0000000d0e0d7221 */ /* 0x008fc80000000000 */
[----:B----4-:R-:W-:-:S04]  /*0310*/  FADD R13, R13, R16 ;  /* 0x000000100d0d7221 */ /* 0x010fc80000000000 */
[----:B-----5:R-:W-:-:S04]  /*0320*/  FADD R13, R13, R18 ;  /* 0x000000120d0d7221 */ /* 0x020fc80000000000 */
[----:B------:R-:W-:-:S04]  /*0330*/  FADD R13, R13, R20 ;  /* 0x000000140d0d7221 */ /* 0x000fc80000000000 */
        /* <DEDUP_REMOVED lines=10> */
[----:B------:R-:W-:Y:S01]  /*03e0*/  FADD R3, R9, R0 ;  /* 0x0000000009037221 */ /* 0x000fe20000000000 */
[----:B------:R-:W-:Y:S06]  /*03f0*/  BRA.U UP1, `(.L_x_26) ;  /* 0xfffffffd016c7547 */ /* 0x000fec000b83ffff */
.L_x_25:
[----:B------:R-:W-:Y:S05]  /*0400*/  BRA.U !UP0, `(.L_x_24) ;  /* 0x0000000108dc7547 */ /* 0x000fea000b800000 */
[----:B------:R-:W-:Y:S02]  /*0410*/  UISETP.GE.U32.AND UP0, UPT, UR4, 0x8, UPT ;  /* 0x000000080400788c */ /* 0x000fe4000bf06070 */
[----:B------:R-:W-:-:S04]  /*0420*/  ULOP3.LUT UR5, UR7, 0x7, URZ, 0xc0, !UPT ;  /* 0x0000000707057892 */ /* 0x000fc8000f8ec0ff */
[----:B------:R-:W-:-:S03]  /*0430*/  UISETP.NE.AND UP1, UPT, UR5, URZ, UPT ;  /* 0x000000ff0500728c */ /* 0x000fc6000bf25270 */
[----:B------:R-:W-:Y:S08]  /*0440*/  BRA.U !UP0, `(.L_x_27) ;  /* 0x0000000108507547 */ /* 0x000ff0000b800000 */
[----:B------:R-:W1:Y:S01]  /*0450*/  LDC.64 R4, c[0x0][0x380] ;  /* 0x0000e000ff047b82 */ /* 0x000e620000000a00 */
[----:B------:R-:W-:-:S04]  /*0460*/  IMAD.IADD R9, R2, 0x1, -R7 ;  /* 0x0000000102097824 */ /* 0x000fc800078e0a07 */
[----:B-1----:R-:W-:-:S05]  /*0470*/  IMAD.WIDE R4, R9, 0x4, R4 ;  /* 0x0000000409047825 */ /* 0x002fca00078e0204 */
[----:B0-----:R-:W2:Y:S04]  /*0480*/  LDG.E R0, desc[UR8][R4.64] ;  /* 0x0000000804007981 */ /* 0x001ea8000c1e1900 */
[----:B------:R-:W3:Y:S04]  /*0490*/  LDG.E R9, desc[UR8][R4.64+-0x4] ;  /* 0xfffffc0804097981 */ /* 0x000ee8000c1e1900 */
[----:B------:R-:W4:Y:S04]  /*04a0*/  LDG.E R11, desc[UR8][R4.64+-0x8] ;  /* 0xfffff808040b7981 */ /* 0x000f28000c1e1900 */
[----:B------:R-:W5:Y:S04]  /*04b0*/  LDG.E R13, desc[UR8][R4.64+-0xc] ;  /* 0xfffff408040d7981 */ /* 0x000f68000c1e1900 */
[----:B------:R-:W5:Y:S04]  /*04c0*/  LDG.E R15, desc[UR8][R4.64+-0x10] ;  /* 0xfffff008040f7981 */ /* 0x000f68000c1e1900 */
[----:B------:R-:W5:Y:S04]  /*04d0*/  LDG.E R17, desc[UR8][R4.64+-0x14] ;  /* 0xffffec0804117981 */ /* 0x000f68000c1e1900 */
[----:B------:R-:W5:Y:S04]  /*04e0*/  LDG.E R19, desc[UR8][R4.64+-0x18] ;  /* 0xffffe80804137981 */ /* 0x000f68000c1e1900 */
[----:B------:R-:W5:Y:S01]  /*04f0*/  LDG.E R21, desc[UR8][R4.64+-0x1c] ;  /* 0xffffe40804157981 */ /* 0x000f62000c1e1900 */
[----:B------:R-:W-:Y:S01]  /*0500*/  IADD3 R7, PT, PT, R7, 0x8, RZ ;  /* 0x0000000807077810 */ /* 0x000fe20007ffe0ff */
[----:B--2---:R-:W-:-:S04]  /*0510*/  FADD R0, R3, R0 ;  /* 0x0000000003007221 */ /* 0x004fc80000000000 */
[----:B---3--:R-:W-:-:S04]  /*0520*/  FADD R0, R0, R9 ;  /* 0x0000000900007221 */ /* 0x008fc80000000000 */
[----:B----4-:R-:W-:-:S04]  /*0530*/  FADD R0, R0, R11 ;  /* 0x0000000b00007221 */ /* 0x010fc80000000000 */
[----:B-----5:R-:W-:-:S04]  /*0540*/  FADD R0, R0, R13 ;  /* 0x0000000d00007221 */ /* 0x020fc80000000000 */
[----:B------:R-:W-:-:S04]  /*0550*/  FADD R0, R0, R15 ;  /* 0x0000000f00007221 */ /* 0x000fc80000000000 */
[----:B------:R-:W-:-:S04]  /*0560*/  FADD R0, R0, R17 ;  /* 0x0000001100007221 */ /* 0x000fc80000000000 */
[----:B------:R-:W-:-:S04]  /*0570*/  FADD R0, R0, R19 ;  /* 0x0000001300007221 */ /* 0x000fc80000000000 */
[----:B------:R-:W-:-:S07]  /*0580*/  FADD R3, R0, R21 ;  /* 0x0000001500037221 */ /* 0x000fce0000000000 */
.L_x_27:
        /* <DEDUP_REMOVED lines=11> */
[----:B------:R-:W5:Y:S01]  /*0640*/  LDG.E R13, desc[UR8][R4.64+-0xc] ;  /* 0xfffff408040d7981 */ /* 0x000f62000c1e1900 */
[----:B------:R-:W-:Y:S01]  /*0650*/  IADD3 R7, PT, PT, R7, 0x4, RZ ;  /* 0x0000000407077810 */ /* 0x000fe20007ffe0ff */
[----:B--2---:R-:W-:-:S04]  /*0660*/  FADD R0, R3, R0 ;  /* 0x0000000003007221 */ /* 0x004fc80000000000 */
[----:B---3--:R-:W-:-:S04]  /*0670*/  FADD R0, R0, R9 ;  /* 0x0000000900007221 */ /* 0x008fc80000000000 */
[----:B----4-:R-:W-:-:S04]  /*0680*/  FADD R0, R0, R11 ;  /* 0x0000000b00007221 */ /* 0x010fc80000000000 */
[----:B-----5:R-:W-:-:S07]  /*0690*/  FADD R3, R0, R13 ;  /* 0x0000000d00037221 */ /* 0x020fce0000000000 */
.L_x_28:
[----:B------:R-:W-:Y:S05]  /*06a0*/  BRA.U !UP1, `(.L_x_24) ;  /* 0x0000000109347547 */ /* 0x000fea000b800000 */
[----:B------:R-:W1:Y:S01]  /*06b0*/  LDCU.64 UR10, c[0x0][0x380] ;  /* 0x00007000ff0a77ac */ /* 0x000e620008000a00 */
[----:B------:R-:W-:Y:S01]  /*06c0*/  IMAD.WIDE.U32 R4, R7, 0x4, RZ ;  /* 0x0000000407047825 */ /* 0x000fe200078e00ff */
[----:B------:R-:W-:-:S03]  /*06d0*/  UIADD3 UR4, UPT, UPT, -UR4, URZ, URZ ;  /* 0x000000ff04047290 */ /* 0x000fc6000fffe1ff */
[----:B------:R-:W-:-:S03]  /*06e0*/  IMAD.WIDE R4, R2, 0x4, -R4 ;  /* 0x0000000402047825 */ /* 0x000fc600078e0a04 */
[----:B-1----:R-:W-:-:S04]  /*06f0*/  IADD3 R4, P0, PT, R4, UR10, RZ ;  /* 0x0000000a04047c10 */ /* 0x002fc8000ff1e0ff */
[----:B------:R-:W-:-:S09]  /*0700*/  IADD3.X R5, PT, PT, R5, UR11, RZ, P0, !PT ;  /* 0x0000000b05057c10 */ /* 0x000fd200087fe4ff */
.L_x_29:
[----:B0-----:R0:W2:Y:S01]  /*0710*/  LDG.E R0, desc[UR8][R4.64] ;  /* 0x0000000804007981 */ /* 0x0010a2000c1e1900 */
[----:B------:R-:W-:-:S04]  /*0720*/  UIADD3 UR4, UPT, UPT, UR4, 0x1, URZ ;  /* 0x0000000104047890 */ /* 0x000fc8000fffe0ff */
[----:B------:R-:W-:Y:S01]  /*0730*/  UISETP.NE.AND UP0, UPT, UR4, URZ, UPT ;  /* 0x000000ff0400728c */ /* 0x000fe2000bf05270 */
[----:B0-----:R-:W-:-:S04]  /*0740*/  IADD3 R4, P0, PT, R4, -0x4, RZ ;  /* 0xfffffffc04047810 */ /* 0x001fc80007f1e0ff */
[----:B------:R-:W-:Y:S01]  /*0750*/  IADD3.X R5, PT, PT, R5, -0x1, RZ, P0, !PT ;  /* 0xffffffff05057810 */ /* 0x000fe200007fe4ff */
[----:B--2---:R-:W-:-:S03]  /*0760*/  FADD R3, R0, R3 ;  /* 0x0000000300037221 */ /* 0x004fc60000000000 */
[----:B------:R-:W-:Y:S05]  /*0770*/  BRA.U UP0, `(.L_x_29) ;  /* 0xfffffffd00e47547 */ /* 0x000fea000b83ffff */
.L_x_24:
[----:B------:R-:W-:Y:S01]  /*0780*/  I2FP.F32.S32 R6, UR7 ;  /* 0x0000000700067c45 */ /* 0x000fe20008201400 */
        /* <DEDUP_REMOVED lines=9> */
[----:B------:R-:W-:-:S07]  /*0820*/  MOV R4, 0x840 ;  /* 0x0000084000047802 */ /* 0x000fce0000000f00 */
[----:B0-----:R-:W-:Y:S05]  /*0830*/  CALL.REL.NOINC `($__internal_1_$__cuda_sm3x_div_rn_noftz_f32_slowpath) ;  /* 0x0000000000187944 */ /* 0x001fea0003c00000 */
[----:B------:R-:W-:-:S07]  /*0840*/  IMAD.MOV.U32 R7, RZ, RZ, R0 ;  /* 0x000000ffff077224 */ /* 0x000fce00078e0000 */
.L_x_31:
[----:B0-----:R-:W-:Y:S05]  /*0850*/  BSYNC.RECONVERGENT B0 ;  /* 0x0000000000007941 */ /* 0x001fea0003800200 */
.L_x_30:
[----:B------:R-:W0:Y:S02]  /*0860*/  LDC.64 R4, c[0x0][0x388] ;  /* 0x0000e200ff047b82 */ /* 0x000e240000000a00 */
[----:B0-----:R-:W-:-:S05]  /*0870*/  IMAD.WIDE R2, R2, 0x4, R4 ;  /* 0x0000000402027825 */ /* 0x001fca00078e0204 */
[----:B------:R-:W-:Y:S01]  /*0880*/  STG.E desc[UR8][R2.64], R7 ;  /* 0x0000000702007986 */ /* 0x000fe2000c101908 */
[----:B------:R-:W-:Y:S05]  /*0890*/  EXIT ;  /* 0x000000000000794d */ /* 0x000fea0003800000 */
        .weak           $__internal_1_$__cuda_sm3x_div_rn_noftz_f32_slowpath
        .type           $__internal_1_$__cuda_sm3x_div_rn_noftz_f32_slowpath,@function
        .size           $__internal_1_$__cuda_sm3x_div_rn_noftz_f32_slowpath,(.L_x_76 - $__internal_1_$__cuda_sm3x_div_rn_noftz_f32_slowpath)
$__internal_1_$__cuda_sm3x_div_rn_noftz_f32_slowpath:
[----:B------:R-:W-:Y:S01]  /*08a0*/  SHF.R.U32.HI R5, RZ, 0x17, R6 ;  /* 0x00000017ff057819 */ /* 0x000fe20000011606 */
[----:B------:R-:W-:Y:S01]  /*08b0*/  BSSY.RECONVERGENT B1, `(.L_x_32) ;  /* 0x0000063000017945 */ /* 0x000fe20003800200 */
[----:B------:R-:W-:Y:S02]  /*08c0*/  SHF.R.U32.HI R0, RZ, 0x17, R3 ;  /* 0x00000017ff007819 */ /* 0x000fe40000011603 */
[----:B------:R-:W-:Y:S02]  /*08d0*/  LOP3.LUT R5, R5, 0xff, RZ, 0xc0, !PT ;  /* 0x000000ff05057812 */ /* 0x000fe400078ec0ff */
[----:B------:R-:W-:Y:S02]  /*08e0*/  LOP3.LUT R10, R0, 0xff, RZ, 0xc0, !PT ;  /* 0x000000ff000a7812 */ /* 0x000fe400078ec0ff */
[----:B------:R-:W-:-:S03]  /*08f0*/  IADD3 R8, PT, PT, R5, -0x1, RZ ;  /* 0xffffffff05087810 */ /* 0x000fc60007ffe0ff */
[----:B------:R-:W-:Y:S01]  /*0900*/  VIADD R9, R10, 0xffffffff ;  /* 0xffffffff0a097836 */ /* 0x000fe20000000000 */
[----:B------:R-:W-:-:S04]  /*0910*/  ISETP.GT.U32.AND P0, PT, R8, 0xfd, PT ;  /* 0x000000fd0800780c */ /* 0x000fc80003f04070 */
[----:B------:R-:W-:-:S13]  /*0920*/  ISETP.GT.U32.OR P0, PT, R9, 0xfd, P0 ;  /* 0x000000fd0900780c */ /* 0x000fda0000704470 */
[----:B------:R-:W-:Y:S01]  /*0930*/  @!P0 MOV R7, RZ ;  /* 0x000000ff00078202 */ /* 0x000fe20000000f00 */
[----:B------:R-:W-:Y:S06]  /*0940*/  @!P0 BRA `(.L_x_33) ;  /* 0x0000000000608947 */ /* 0x000fec0003800000 */
[----:B------:R-:W-:Y:S01]  /*0950*/  FSETP.GTU.FTZ.AND P0, PT, |R3|, +INF , PT ;  /* 0x7f8000000300780b */ /* 0x000fe20003f1c200 */
[----:B------:R-:W-:Y:S01]  /*0960*/  IMAD.MOV.U32 R0, RZ, RZ, R6 ;  /* 0x000000ffff007224 */ /* 0x000fe200078e0006 */
        /* <DEDUP_REMOVED lines=22> */
.L_x_33:
[----:B------:R-:W-:Y:S01]  /*0ad0*/  LEA R9, R5, 0xc0800000, 0x17 ;  /* 0xc080000005097811 */ /* 0x000fe200078eb8ff */
[----:B------:R-:W-:Y:S04]  /*0ae0*/  BSSY.RECONVERGENT B2, `(.L_x_38) ;  /* 0x0000036000027945 */ /* 0x000fe80003800200 */
[----:B------:R-:W-:Y:S01]  /*0af0*/  IMAD.IADD R9, R6, 0x1, -R9 ;  /* 0x0000000106097824 */ /* 0x000fe200078e0a09 */
[----:B------:R-:W-:-:S03]  /*0b00*/  IADD3 R6, PT, PT, R10, -0x7f, RZ ;  /* 0xffffff810a067810 */ /* 0x000fc60007ffe0ff */
[----:B------:R-:W0:Y:S01]  /*0b10*/  MUFU.RCP R8, R9 ;  /* 0x0000000900087308 */ /* 0x000e220000001000 */
[----:B------:R-:W-:Y:S01]  /*0b20*/  FADD.FTZ R11, -R9, -RZ ;  /* 0x800000ff090b7221 */ /* 0x000fe20000010100 */
[C---:B------:R-:W-:Y:S01]  /*0b30*/  IMAD R0, R6.reuse, -0x800000, R3 ;  /* 0xff80000006007824 */ /* 0x040fe200078e0203 */
[----:B------:R-:W-:-:S05]  /*0b40*/  IADD3 R6, PT, PT, R6, 0x7f, -R5 ;  /* 0x0000007f06067810 */ /* 0x000fca0007ffe805 */
[----:B------:R-:W-:Y:S02]  /*0b50*/  IMAD.IADD R6, R6, 0x1, R7 ;  /* 0x0000000106067824 */ /* 0x000fe400078e0207 */
[----:B0-----:R-:W-:-:S04]  /*0b60*/  FFMA R13, R8, R11, 1 ;  /* 0x3f800000080d7423 */ /* 0x001fc8000000000b */
[----:B------:R-:W-:-:S04]  /*0b70*/  FFMA R10, R8, R13, R8 ;  /* 0x0000000d080a7223 */ /* 0x000fc80000000008 */
[----:B------:R-:W-:-:S04]  /*0b80*/  FFMA R3, R0, R10, RZ ;  /* 0x0000000a00037223 */ /* 0x000fc800000000ff */
[----:B------:R-:W-:-:S04]  /*0b90*/  FFMA R8, R11, R3, R0 ;  /* 0x000000030b087223 */ /* 0x000fc80000000000 */
[----:B------:R-:W-:-:S04]  /*0ba0*/  FFMA R13, R10, R8, R3 ;  /* 0x000000080a0d7223 */ /* 0x000fc80000000003 */
[----:B------:R-:W-:-:S04]  /*0bb0*/  FFMA R8, R11, R13, R0 ;  /* 0x0000000d0b087223 */ /* 0x000fc80000000000 */
[----:B------:R-:W-:-:S05]  /*0bc0*/  FFMA R0, R10, R8, R13 ;  /* 0x000000080a007223 */ /* 0x000fca000000000d */
[----:B------:R-:W-:-:S04]  /*0bd0*/  SHF.R.U32.HI R3, RZ, 0x17, R0 ;  /* 0x00000017ff037819 */ /* 0x000fc80000011600 */
[----:B------:R-:W-:-:S04]  /*0be0*/  LOP3.LUT R3, R3, 0xff, RZ, 0xc0, !PT ;  /* 0x000000ff03037812 */ /* 0x000fc800078ec0ff */
[----:B------:R-:W-:-:S05]  /*0bf0*/  IADD3 R7, PT, PT, R3, R6, RZ ;  /* 0x0000000603077210 */ /* 0x000fca0007ffe0ff */
[----:B------:R-:W-:-:S05]  /*0c00*/  VIADD R3, R7, 0xffffffff ;  /* 0xffffffff07037836 */ /* 0x000fca0000000000 */
        /* <DEDUP_REMOVED lines=10> */
[CCC-:B------:R-:W-:Y:S01]  /*0cb0*/  FFMA.RM R6, R10.reuse, R8.reuse, R13.reuse ;  /* 0x000000080a067223 */ /* 0x1c0fe2000000400d */
[C---:B------:R-:W-:Y:S02]  /*0cc0*/  ISETP.NE.AND P2, PT, R7.reuse, RZ, PT ;  /* 0x000000ff0700720c */ /* 0x040fe40003f45270 */
[----:B------:R-:W-:Y:S02]  /*0cd0*/  ISETP.NE.AND P1, PT, R7, RZ, PT ;  /* 0x000000ff0700720c */ /* 0x000fe40003f25270 */
[----:B------:R-:W-:Y:S01]  /*0ce0*/  LOP3.LUT R5, R3, 0x7fffff, RZ, 0xc0, !PT ;  /* 0x007fffff03057812 */ /* 0x000fe200078ec0ff */
[----:B------:R-:W-:Y:S01]  /*0cf0*/  FFMA.RP R3, R10, R8, R13 ;  /* 0x000000080a037223 */ /* 0x000fe2000000800d */
[----:B------:R-:W-:Y:S01]  /*0d00*/  IADD3 R8, PT, PT, R7, 0x20, RZ ;  /* 0x0000002007087810 */ /* 0x000fe20007ffe0ff */
[----:B------:R-:W-:Y:S01]  /*0d10*/  IMAD.MOV R7, RZ, RZ, -R7 ;  /* 0x000000ffff077224 */ /* 0x000fe200078e0a07 */
[----:B------:R-:W-:-:S02]  /*0d20*/  LOP3.LUT R5, R5, 0x800000, RZ, 0xfc, !PT ;  /* 0x0080000005057812 */ /* 0x000fc400078efcff */
[----:B------:R-:W-:Y:S02]  /*0d30*/  FSETP.NEU.FTZ.AND P0, PT, R3, R6, PT ;  /* 0x000000060300720b */ /* 0x000fe40003f1d000 */
[----:B------:R-:W-:Y:S02]  /*0d40*/  SHF.L.U32 R8, R5, R8, RZ ;  /* 0x0000000805087219 */ /* 0x000fe400000006ff */
[----:B------:R-:W-:Y:S02]  /*0d50*/  SEL R6, R7, RZ, P2 ;  /* 0x000000ff07067207 */ /* 0x000fe40001000000 */
[----:B------:R-:W-:Y:S02]  /*0d60*/  ISETP.NE.AND P1, PT, R8, RZ, P1 ;  /* 0x000000ff0800720c */ /* 0x000fe40000f25270 */
[----:B------:R-:W-:Y:S02]  /*0d70*/  SHF.R.U32.HI R6, RZ, R6, R5 ;  /* 0x00000006ff067219 */ /* 0x000fe40000011605 */
[----:B------:R-:W-:-:S02]  /*0d80*/  PLOP3.LUT P0, PT, P0, P1, PT, 0xf8, 0x8f ;  /* 0x00000000008f781c */ /* 0x000fc40000703f70 */
[----:B------:R-:W-:Y:S02]  /*0d90*/  SHF.R.U32.HI R8, RZ, 0x1, R6 ;  /* 0x00000001ff087819 */ /* 0x000fe40000011606 */
[----:B------:R-:W-:-:S04]  /*0da0*/  SEL R3, RZ, 0x1, !P0 ;  /* 0x00000001ff037807 */ /* 0x000fc80004000000 */
[----:B------:R-:W-:-:S04]  /*0db0*/  LOP3.LUT R3, R3, 0x1, R8, 0xf8, !PT ;  /* 0x0000000103037812 */ /* 0x000fc800078ef808 */
[----:B------:R-:W-:-:S04]  /*0dc0*/  LOP3.LUT R3, R3, R6, RZ, 0xc0, !PT ;  /* 0x0000000603037212 */ /* 0x000fc800078ec0ff */
[----:B------:R-:W-:-:S04]  /*0dd0*/  IADD3 R3, PT, PT, R8, R3, RZ ;  /* 0x0000000308037210 */ /* 0x000fc80007ffe0ff */
[----:B------:R-:W-:Y:S01]  /*0de0*/  LOP3.LUT R0, R3, R0, RZ, 0xfc, !PT ;  /* 0x0000000003007212 */ /* 0x000fe200078efcff */
[----:B------:R-:W-:Y:S06]  /*0df0*/  BRA `(.L_x_41) ;  /* 0x0000000000107947 */ /* 0x000fec0003800000 */
.L_x_40:
[----:B------:R-:W-:-:S04]  /*0e00*/  LOP3.LUT R0, R0, 0x80000000, RZ, 0xc0, !PT ;  /* 0x8000000000007812 */ /* 0x000fc800078ec0ff */
[----:B------:R-:W-:Y:S01]  /*0e10*/  LOP3.LUT R0, R0, 0x7f800000, RZ, 0xfc, !PT ;  /* 0x7f80000000007812 */ /* 0x000fe200078efcff */
[----:B------:R-:W-:Y:S06]  /*0e20*/  BRA `(.L_x_41) ;  /* 0x0000000000047947 */ /* 0x000fec0003800000 */
.L_x_39:
[----:B------:R-:W-:-:S07]  /*0e30*/  IMAD R0, R6, 0x800000, R0 ;  /* 0x0080000006007824 */ /* 0x000fce00078e0200 */
.L_x_41:
[----:B------:R-:W-:Y:S05]  /*0e40*/  BSYNC.RECONVERGENT B2 ;  /* 0x0000000000027941 */ /* 0x000fea0003800200 */
.L_x_38:
[----:B------:R-:W-:Y:S05]  /*0e50*/  BRA `(.L_x_42) ;  /* 0x0000000000207947 */ /* 0x000fea0003800000 */
.L_x_37:
[----:B------:R-:W-:-:S04]  /*0e60*/  LOP3.LUT R0, R6, 0x80000000, R3, 0x48, !PT ;  /* 0x8000000006007812 */ /* 0x000fc800078e4803 */
[----:B------:R-:W-:Y:S01]  /*0e70*/  LOP3.LUT R0, R0, 0x7f800000, RZ, 0xfc, !PT ;  /* 0x7f80000000007812 */ /* 0x000fe200078efcff */
[----:B------:R-:W-:Y:S06]  /*0e80*/  BRA `(.L_x_42) ;  /* 0x0000000000147947 */ /* 0x000fec0003800000 */
.L_x_36:
[----:B------:R-:W-:Y:S01]  /*0e90*/  LOP3.LUT R0, R6, 0x80000000, R3, 0x48, !PT ;  /* 0x8000000006007812 */ /* 0x000fe200078e4803 */
[----:B------:R-:W-:Y:S06]  /*0ea0*/  BRA `(.L_x_42) ;  /* 0x00000000000c7947 */ /* 0x000fec0003800000 */
.L_x_35:
[----:B------:R-:W0:Y:S01]  /*0eb0*/  MUFU.RSQ R0, -QNAN ;  /* 0xffc0000000007908 */ /* 0x000e220000001400 */
[----:B------:R-:W-:Y:S05]  /*0ec0*/  BRA `(.L_x_42) ;  /* 0x0000000000047947 */ /* 0x000fea0003800000 */
.L_x_34:
[----:B------:R-:W-:-:S07]  /*0ed0*/  FADD.FTZ R0, R3, R0 ;  /* 0x0000000003007221 */ /* 0x000fce0000010000 */
.L_x_42:
[----:B------:R-:W-:Y:S05]  /*0ee0*/  BSYNC.RECONVERGENT B1 ;  /* 0x0000000000017941 */ /* 0x000fea0003800200 */
.L_x_32:
[----:B------:R-:W-:-:S04]  /*0ef0*/  HFMA2 R5, -RZ, RZ, 0, 0 ;  /* 0x00000000ff057431 */ /* 0x000fc800000001ff */
[----:B0-----:R-:W-:Y:S05]  /*0f00*/  RET.REL.NODEC R4 `(_Z10sma_kernelPfS_ii) ;  /* 0xfffffff0043c7950 */ /* 0x001fea0003c3ffff */
.L_x_43:
        /* <DEDUP_REMOVED lines=15> */
.L_x_76:


//--------------------- .text._Z10ema_kernelPfS_iif --------------------------
	.section	.text._Z10ema_kernelPfS_iif,"ax",@progbits
	.align	128
        .global         _Z10ema_kernelPfS_iif
        .type           _Z10ema_kernelPfS_iif,@function
        .size           _Z10ema_kernelPfS_iif,(.L_x_80 - _Z10ema_kernelPfS_iif)
        .other          _Z10ema_kernelPfS_iif,@"STO_CUDA_ENTRY STV_DEFAULT"
_Z10ema_kernelPfS_iif:
.text._Z10ema_kernelPfS_iif:
[----:B------:R-:W-:Y:S01]  /*0000*/  LDC R1, c[0x0][0x37c] ;  /* 0x0000df00ff017b82 */ /* 0x000fe20000000800 */
[----:B------:R-:W0:Y:S07]  /*0010*/  S2R R7, SR_TID.X ;  /* 0x0000000000077919 */ /* 0x000e2e0000002100 */
[----:B------:R-:W0:Y:S08]  /*0020*/  S2UR UR4, SR_CTAID.X ;  /* 0x00000000000479c3 */ /* 0x000e300000002500 */
[----:B------:R-:W0:Y:S02]  /*0030*/  LDC R0, c[0x0][0x360] ;  /* 0x0000d800ff007b82 */ /* 0x000e240000000800 */
[----:B0-----:R-:W-:Y:S01]  /*0040*/  IMAD R7, R0, UR4, R7 ;  /* 0x0000000400077c24 */ /* 0x001fe2000f8e0207 */
[----:B------:R-:W0:Y:S04]  /*0050*/  LDCU.64 UR4, c[0x0][0x358] ;  /* 0x00006b00ff0477ac */ /* 0x000e280008000a00 */
[----:B------:R-:W-:-:S13]  /*0060*/  ISETP.NE.AND P0, PT, R7, RZ, PT ;  /* 0x000000ff0700720c */ /* 0x000fda0003f05270 */
[----:B------:R-:W-:Y:S05]  /*0070*/  @P0 BRA `(.L_x_44) ;  /* 0x0000000000140947 */ /* 0x000fea0003800000 */
[----:B------:R-:W0:Y:S02]  /*0080*/  LDC.64 R2, c[0x0][0x380] ;  /* 0x0000e000ff027b82 */ /* 0x000e240000000a00 */
[----:B0-----:R-:W2:Y:S06]  /*0090*/  LDG.E R3, desc[UR4][R2.64] ;  /* 0x0000000402037981 */ /* 0x001eac000c1e1900 */
[----:B------:R-:W2:Y:S02]  /*00a0*/  LDC.64 R4, c[0x0][0x388] ;  /* 0x0000e200ff047b82 */ /* 0x000ea40000000a00 */
[----:B--2---:R-:W-:Y:S01]  /*00b0*/  STG.E desc[UR4][R4.64], R3 ;  /* 0x0000000304007986 */ /* 0x004fe2000c101904 */
[----:B------:R-:W-:Y:S05]  /*00c0*/  EXIT ;  /* 0x000000000000794d */ /* 0x000fea0003800000 */
.L_x_44:
[----:B------:R-:W1:Y:S02]  /*00d0*/  LDCU UR6, c[0x0][0x390] ;  /* 0x00007200ff0677ac */ /* 0x000e640008000800 */
[----:B-1----:R-:W-:-:S13]  /*00e0*/  ISETP.GE.AND P0, PT, R7, UR6, PT ;  /* 0x0000000607007c0c */ /* 0x002fda000bf06270 */
[----:B0-----:R-:W-:Y:S05]  /*00f0*/  @P0 EXIT ;  /* 0x000000000000094d */ /* 0x001fea0003800000 */
[----:B------:R-:W0:Y:S08]  /*0100*/  LDC.64 R4, c[0x0][0x380] ;  /* 0x0000e000ff047b82 */ /* 0x000e300000000a00 */
[----:B------:R-:W1:Y:S01]  /*0110*/  LDC.64 R2, c[0x0][0x388] ;  /* 0x0000e200ff027b82 */ /* 0x000e620000000a00 */
[----:B0-----:R-:W-:-:S06]  /*0120*/  IMAD.WIDE R4, R7, 0x4, R4 ;  /* 0x0000000407047825 */ /* 0x001fcc00078e0204 */
[----:B------:R-:W2:Y:S01]  /*0130*/  LDG.E R4, desc[UR4][R4.64] ;  /* 0x0000000404047981 */ /* 0x000ea2000c1e1900 */
[----:B-1----:R-:W-:Y:S02]  /*0140*/  IMAD.WIDE R2, R7, 0x4, R2 ;  /* 0x0000000407027825 */ /* 0x002fe400078e0202 */
[----:B------:R-:W0:Y:S03]  /*0150*/  LDC R7, c[0x0][0x398] ;  /* 0x0000e600ff077b82 */ /* 0x000e260000000800 */
[----:B------:R-:W3:Y:S01]  /*0160*/  LDG.E R0, desc[UR4][R2.64+-0x4] ;  /* 0xfffffc0402007981 */ /* 0x000ee2000c1e1900 */
[----:B0-----:R-:W-:Y:S01]  /*0170*/  FADD R6, -R7, 1 ;  /* 0x3f80000007067421 */ /* 0x001fe20000000100 */
[----:B--2---:R-:W-:-:S04]  /*0180*/  FMUL R7, R4, R7 ;  /* 0x0000000704077220 */ /* 0x004fc80000400000 */
[----:B---3--:R-:W-:-:S05]  /*0190*/  FFMA R7, R0, R6, R7 ;  /* 0x0000000600077223 */ /* 0x008fca0000000007 */
[----:B------:R-:W-:Y:S01]  /*01a0*/  STG.E desc[UR4][R2.64], R7 ;  /* 0x0000000702007986 */ /* 0x000fe2000c101904 */
[----:B------:R-:W-:Y:S05]  /*01b0*/  EXIT ;  /* 0x000000000000794d */ /* 0x000fea0003800000 */
.L_x_45:
        /* <DEDUP_REMOVED lines=12> */
.L_x_80:


//--------------------- .text._Z17stochastic_kernelPKfPfS1_ii --------------------------
	.section	.text._Z17stochastic_kernelPKfPfS1_ii,"ax",@progbits
	.align	128
        .global         _Z17stochastic_kernelPKfPfS1_ii
        .type           _Z17stochastic_kernelPKfPfS1_ii,@function
        .size           _Z17stochastic_kernelPKfPfS1_ii,(.L_x_77 - _Z17stochastic_kernelPKfPfS1_ii)
        .other          _Z17stochastic_kernelPKfPfS1_ii,@"STO_CUDA_ENTRY STV_DEFAULT"
_Z17stochastic_kernelPKfPfS1_ii:
.text._Z17stochastic_kernelPKfPfS1_ii:
[----:B------:R-:W-:Y:S01]  /*0000*/  LDC R1, c[0x0][0x37c] ;  /* 0x0000df00ff017b82 */ /* 0x000fe20000000800 */
[----:B------:R-:W0:Y:S07]  /*0010*/  S2R R8, SR_TID.X ;  /* 0x0000000000087919 */ /* 0x000e2e0000002100 */
[----:B------:R-:W1:Y:S01]  /*0020*/  S2UR UR4, SR_CTAID.X ;  /* 0x00000000000479c3 */ /* 0x000e620000002500 */
[----:B------:R-:W1:Y:S07]  /*0030*/  LDCU UR5, c[0x0][0x360] ;  /* 0x00006c00ff0577ac */ /* 0x000e6e0008000800 */
[----:B------:R-:W2:Y:S01]  /*0040*/  LDC.64 R2, c[0x0][0x398] ;  /* 0x0000e600ff027b82 */ /* 0x000ea20000000a00 */
[----:B-1----:R-:W-:-:S06]  /*0050*/  UIMAD UR4, UR4, UR5, URZ ;  /* 0x00000005040472a4 */ /* 0x002fcc000f8e02ff */
[----:B0-----:R-:W-:-:S05]  /*0060*/  VIADD R12, R8, UR4 ;  /* 0x00000004080c7c36 */ /* 0x001fca0008000000 */
[----:B--2---:R-:W-:-:S04]  /*0070*/  ISETP.GE.AND P0, PT, R12, R3, PT ;  /* 0x000000030c00720c */ /* 0x004fc80003f06270 */
[----:B------:R-:W-:-:S13]  /*0080*/  ISETP.GE.OR P0, PT, R12, R2, !P0 ;  /* 0x000000020c00720c */ /* 0x000fda0004706670 */
[----:B------:R-:W-:Y:S05]  /*0090*/  @P0 EXIT ;  /* 0x000000000000094d */ /* 0x000fea0003800000 */
[----:B------:R-:W0:Y:S01]  /*00a0*/  LDC.64 R4, c[0x0][0x380] ;  /* 0x0000e000ff047b82 */ /* 0x000e220000000a00 */
[----:B------:R-:W1:Y:S01]  /*00b0*/  LDCU.64 UR6, c[0x0][0x358] ;  /* 0x00006b00ff0677ac */ /* 0x000e620008000a00 */
[----:B------:R-:W-:-:S04]  /*00c0*/  IMAD.IADD R15, R12, 0x1, -R3 ;  /* 0x000000010c0f7824 */ /* 0x000fc800078e0a03 */
[----:B0-----:R-:W-:-:S05]  /*00d0*/  IMAD.WIDE R6, R15, 0x4, R4 ;  /* 0x000000040f067825 */ /* 0x001fca00078e0204 */
[----:B-1----:R-:W2:Y:S01]  /*00e0*/  LDG.E R0, desc[UR6][R6.64] ;  /* 0x0000000606007981 */ /* 0x002ea2000c1e1900 */
[----:B------:R-:W-:Y:S01]  /*00f0*/  ISETP.GE.AND P0, PT, R3, 0x1, PT ;  /* 0x000000010300780c */ /* 0x000fe20003f06270 */
[----:B--2---:R-:W-:-:S12]  /*0100*/  IMAD.MOV.U32 R13, RZ, RZ, R0 ;  /* 0x000000ffff0d7224 */ /* 0x004fd800078e0000 */
[----:B------:R-:W-:Y:S05]  /*0110*/  @!P0 BRA `(.L_x_46) ;  /* 0x0000000400dc8947 */ /* 0x000fea0003800000 */
[----:B------:R-:W-:Y:S01]  /*0120*/  VIADDMNMX R2, R15, 0x1, R12, !PT ;  /* 0x000000010f027846 */ /* 0x000fe2000780010c */
[----:B------:R-:W-:Y:S01]  /*0130*/  BSSY.RECONVERGENT B0, `(.L_x_47) ;  /* 0x000003c000007945 */ /* 0x000fe20003800200 */
[----:B------:R-:W-:-:S03]  /*0140*/  IMAD.MOV.U32 R13, RZ, RZ, R0 ;  /* 0x000000ffff0d7224 */ /* 0x000fc600078e0000 */
[----:B------:R-:W-:-:S04]  /*0150*/  IMAD.IADD R9, R2, 0x1, R3 ;  /* 0x0000000102097824 */ /* 0x000fc800078e0203 */
[----:B------:R-:W-:Y:S01]  /*0160*/  IMAD.IADD R2, R9, 0x1, -R12 ;  /* 0x0000000109027824 */ /* 0x000fe200078e0a0c */
[----:B------:R-:W-:-:S04]  /*0170*/  IADD3 R9, PT, PT, R8, UR4, -R9 ;  /* 0x0000000408097c10 */ /* 0x000fc8000fffe809 */
[----:B------:R-:W-:Y:S02]  /*0180*/  ISETP.GT.U32.AND P1, PT, R9, -0x8, PT ;  /* 0xfffffff80900780c */ /* 0x000fe40003f24070 */
[----:B------:R-:W-:-:S04]  /*0190*/  LOP3.LUT R23, R2, 0x7, RZ, 0xc0, !PT ;  /* 0x0000000702177812 */ /* 0x000fc800078ec0ff */
[----:B------:R-:W-:-:S07]  /*01a0*/  ISETP.NE.AND P0, PT, R23, RZ, PT ;  /* 0x000000ff1700720c */ /* 0x000fce0003f05270 */
[----:B------:R-:W-:Y:S06]  /*01b0*/  @P1 BRA `(.L_x_48) ;  /* 0x0000000000cc1947 */ /* 0x000fec0003800000 */
[----:B------:R-:W0:Y:S01]  /*01c0*/  LDC.64 R8, c[0x0][0x380] ;  /* 0x0000e000ff087b82 */ /* 0x000e220000000a00 */
[----:B------:R-:W-:Y:S01]  /*01d0*/  LOP3.LUT R14, R2, 0xfffffff8, RZ, 0xc0, !PT ;  /* 0xfffffff8020e7812 */ /* 0x000fe200078ec0ff */
[----:B------:R-:W-:-:S04]  /*01e0*/  IMAD.MOV.U32 R13, RZ, RZ, R0 ;  /* 0x000000ffff0d7224 */ /* 0x000fc800078e0000 */
[----:B------:R-:W-:Y:S01]  /*01f0*/  IMAD.MOV R14, RZ, RZ, -R14 ;  /* 0x000000ffff0e7224 */ /* 0x000fe200078e0a0e */
[----:B0-----:R-:W-:-:S05]  /*0200*/  IADD3 R8, P1, PT, R8, 0x10, RZ ;  /* 0x0000001008087810 */ /* 0x001fca0007f3e0ff */
[----:B------:R-:W-:-:S08]  /*0210*/  IMAD.X R9, RZ, RZ, R9, P1 ;  /* 0x000000ffff097224 */ /* 0x000fd000008e0609 */
.L_x_49:
[----:B------:R-:W-:-:S05]  /*0220*/  IMAD.WIDE R10, R15, 0x4, R8 ;  /* 0x000000040f0a7825 */ /* 0x000fca00078e0208 */
[----:B------:R-:W2:Y:S04]  /*0230*/  LDG.E R21, desc[UR6][R10.64+-0xc] ;  /* 0xfffff4060a157981 */ /* 0x000ea8000c1e1900 */
[----:B------:R-:W3:Y:S04]  /*0240*/  LDG.E R22, desc[UR6][R10.64+-0x8] ;  /* 0xfffff8060a167981 */ /* 0x000ee8000c1e1900 */
[----:B------:R-:W4:Y:S04]  /*0250*/  LDG.E R24, desc[UR6][R10.64+-0x4] ;  /* 0xfffffc060a187981 */ /* 0x000f28000c1e1900 */
[----:B------:R-:W5:Y:S04]  /*0260*/  LDG.E R19, desc[UR6][R10.64] ;  /* 0x000000060a137981 */ /* 0x000f68000c1e1900 */
[----:B------:R-:W5:Y:S04]  /*0270*/  LDG.E R18, desc[UR6][R10.64+0x4] ;  /* 0x000004060a127981 */ /* 0x000f68000c1e1900 */
[----:B------:R-:W5:Y:S04]  /*0280*/  LDG.E R17, desc[UR6][R10.64+0x8] ;  /* 0x000008060a117981 */ /* 0x000f68000c1e1900 */
[----:B------:R-:W5:Y:S04]  /*0290*/  LDG.E R16, desc[UR6][R10.64+0xc] ;  /* 0x00000c060a107981 */ /* 0x000f68000c1e1900 */
[----:B------:R0:W5:Y:S01]  /*02a0*/  LDG.E R20, desc[UR6][R10.64+0x10] ;  /* 0x000010060a147981 */ /* 0x000162000c1e1900 */
[----:B------:R-:W-:-:S02]  /*02b0*/  VIADD R14, R14, 0x8 ;  /* 0x000000080e0e7836 */ /* 0x000fc40000000000 */
[----:B------:R-:W-:-:S03]  /*02c0*/  VIADD R15, R15, 0x8 ;  /* 0x000000080f0f7836 */ /* 0x000fc60000000000 */
[----:B------:R-:W-:Y:S02]  /*02d0*/  ISETP.NE.AND P3, PT, R14, RZ, PT ;  /* 0x000000ff0e00720c */ /* 0x000fe40003f65270 */
[CC--:B--2---:R-:W-:Y:S02]  /*02e0*/  FSETP.GEU.AND P2, PT, R21.reuse, R0.reuse, PT ;  /* 0x000000001500720b */ /* 0x0c4fe40003f4e000 */
[CC--:B------:R-:W-:Y:S02]  /*02f0*/  FSETP.GT.AND P1, PT, R21.reuse, R13.reuse, PT ;  /* 0x0000000d1500720b */ /* 0x0c0fe40003f24000 */
[C---:B------:R-:W-:Y:S02]  /*0300*/  FSEL R0, R21.reuse, R0, !P2 ;  /* 0x0000000015007208 */ /* 0x040fe40005000000 */
[----:B------:R-:W-:Y:S02]  /*0310*/  FSEL R13, R21, R13, P1 ;  /* 0x0000000d150d7208 */ /* 0x000fe40000800000 */
[----:B---3--:R-:W-:-:S02]  /*0320*/  FSETP.GEU.AND P2, PT, R22, R0, PT ;  /* 0x000000001600720b */ /* 0x008fc40003f4e000 */
[CC--:B------:R-:W-:Y:S02]  /*0330*/  FSETP.GT.AND P1, PT, R22.reuse, R13.reuse, PT ;  /* 0x0000000d1600720b */ /* 0x0c0fe40003f24000 */
[C---:B------:R-:W-:Y:S02]  /*0340*/  FSEL R0, R22.reuse, R0, !P2 ;  /* 0x0000000016007208 */ /* 0x040fe40005000000 */
[----:B------:R-:W-:Y:S02]  /*0350*/  FSEL R13, R22, R13, P1 ;  /* 0x0000000d160d7208 */ /* 0x000fe40000800000 */
[CC--:B----4-:R-:W-:Y:S02]  /*0360*/  FSETP.GEU.AND P2, PT, R24.reuse, R0.reuse, PT ;  /* 0x000000001800720b */ /* 0x0d0fe40003f4e000 */
[C---:B------:R-:W-:Y:S02]  /*0370*/  FSETP.GT.AND P1, PT, R24.reuse, R13, PT ;  /* 0x0000000d1800720b */ /* 0x040fe40003f24000 */
[----:B------:R-:W-:-:S02]  /*0380*/  FSEL R0, R24, R0, !P2 ;  /* 0x0000000018007208 */ /* 0x000fc40005000000 */
[----:B------:R-:W-:Y:S02]  /*0390*/  FSEL R24, R24, R13, P1 ;  /* 0x0000000d18187208 */ /* 0x000fe40000800000 */
[C---:B-----5:R-:W-:Y:S02]  /*03a0*/  FSETP.GEU.AND P2, PT, R19.reuse, R0, PT ;  /* 0x000000001300720b */ /* 0x060fe40003f4e000 */
[C---:B------:R-:W-:Y:S02]  /*03b0*/  FSETP.GT.AND P1, PT, R19.reuse, R24, PT ;  /* 0x000000181300720b */ /* 0x040fe40003f24000 */
[C---:B0-----:R-:W-:Y:S02]  /*03c0*/  FSEL R11, R19.reuse, R0, !P2 ;  /* 0x00000000130b7208 */ /* 0x041fe40005000000 */
[----:B------:R-:W-:Y:S02]  /*03d0*/  FSEL R19, R19, R24, P1 ;  /* 0x0000001813137208 */ /* 0x000fe40000800000 */
[----:B------:R-:W-:-:S02]  /*03e0*/  FSETP.GEU.AND P2, PT, R18, R11, PT ;  /* 0x0000000b1200720b */ /* 0x000fc40003f4e000 */
[C---:B------:R-:W-:Y:S02]  /*03f0*/  FSETP.GT.AND P1, PT, R18.reuse, R19, PT ;  /* 0x000000131200720b */ /* 0x040fe40003f24000 */
[C---:B------:R-:W-:Y:S02]  /*0400*/  FSEL R0, R18.reuse, R11, !P2 ;  /* 0x0000000b12007208 */ /* 0x040fe40005000000 */
[----:B------:R-:W-:Y:S02]  /*0410*/  FSEL R18, R18, R19, P1 ;  /* 0x0000001312127208 */ /* 0x000fe40000800000 */
[C---:B------:R-:W-:Y:S02]  /*0420*/  FSETP.GEU.AND P2, PT, R17.reuse, R0, PT ;  /* 0x000000001100720b */ /* 0x040fe40003f4e000 */
[C---:B------:R-:W-:Y:S02]  /*0430*/  FSETP.GT.AND P1, PT, R17.reuse, R18, PT ;  /* 0x000000121100720b */ /* 0x040fe40003f24000 */
[----:B------:R-:W-:-:S02]  /*0440*/  FSEL R11, R17, R0, !P2 ;  /* 0x00000000110b7208 */ /* 0x000fc40005000000 */
[----:B------:R-:W-:Y:S02]  /*0450*/  FSEL R17, R17, R18, P1 ;  /* 0x0000001211117208 */ /* 0x000fe40000800000 */
[C---:B------:R-:W-:Y:S02]  /*0460*/  FSETP.GEU.AND P2, PT, R16.reuse, R11, PT ;  /* 0x0000000b1000720b */ /* 0x040fe40003f4e000 */
[C---:B------:R-:W-:Y:S02]  /*0470*/  FSETP.GT.AND P1, PT, R16.reuse, R17, PT ;  /* 0x000000111000720b */ /* 0x040fe40003f24000 */
[C---:B------:R-:W-:Y:S02]  /*0480*/  FSEL R11, R16.reuse, R11, !P2 ;  /* 0x0000000b100b7208 */ /* 0x040fe40005000000 */
[----:B------:R-:W-:Y:S02]  /*0490*/  FSEL R13, R16, R17, P1 ;  /* 0x00000011100d7208 */ /* 0x000fe40000800000 */
[----:B------:R-:W-:-:S02]  /*04a0*/  FSETP.GEU.AND P2, PT, R20, R11, PT ;  /* 0x0000000b1400720b */ /* 0x000fc40003f4e000 */
[C---:B------:R-:W-:Y:S02]  /*04b0*/  FSETP.GT.AND P1, PT, R20.reuse, R13, PT ;  /* 0x0000000d1400720b */ /* 0x040fe40003f24000 */
[C---:B------:R-:W-:Y:S02]  /*04c0*/  FSEL R0, R20.reuse, R11, !P2 ;  /* 0x0000000b14007208 */ /* 0x040fe40005000000 */
[----:B------:R-:W-:Y:S01]  /*04d0*/  FSEL R13, R20, R13, P1 ;  /* 0x0000000d140d7208 */ /* 0x000fe20000800000 */
[----:B------:R-:W-:Y:S08]  /*04e0*/  @P3 BRA `(.L_x_49) ;  /* 0xfffffffc004c3947 */ /* 0x000ff0000383ffff */
.L_x_48:
[----:B------:R-:W-:Y:S05]  /*04f0*/  BSYNC.RECONVERGENT B0 ;  /* 0x0000000000007941 */ /* 0x000fea0003800200 */
.L_x_47:
[----:B------:R-:W-:Y:S04]  /*0500*/  BSSY.RECONVERGENT B0, `(.L_x_46) ;  /* 0x0000038000007945 */ /* 0x000fe80003800200 */
[----:B------:R-:W-:Y:S05]  /*0510*/  @!P0 BRA `(.L_x_50) ;  /* 0x0000000000d88947 */ /* 0x000fea0003800000 */
[----:B------:R-:W-:Y:S01]  /*0520*/  ISETP.GE.U32.AND P1, PT, R23, 0x4, PT ;  /* 0x000000041700780c */ /* 0x000fe20003f26070 */
[----:B------:R-:W-:Y:S01]  /*0530*/  BSSY.RECONVERGENT B1, `(.L_x_51) ;  /* 0x000001a000017945 */ /* 0x000fe20003800200 */
[----:B------:R-:W-:-:S04]  /*0540*/  LOP3.LUT R18, R2, 0x3, RZ, 0xc0, !PT ;  /* 0x0000000302127812 */ /* 0x000fc800078ec0ff */
[----:B------:R-:W-:-:S07]  /*0550*/  ISETP.NE.AND P0, PT, R18, RZ, PT ;  /* 0x000000ff1200720c */ /* 0x000fce0003f05270 */
[----:B------:R-:W-:Y:S06]  /*0560*/  @!P1 BRA `(.L_x_52) ;  /* 0x0000000000589947 */ /* 0x000fec0003800000 */
[----:B------:R-:W-:-:S05]  /*0570*/  IMAD.WIDE R8, R15, 0x4, R4 ;  /* 0x000000040f087825 */ /* 0x000fca00078e0204 */
[----:B------:R-:W2:Y:S04]  /*0580*/  LDG.E R10, desc[UR6][R8.64+0x4] ;  /* 0x00000406080a7981 */ /* 0x000ea8000c1e1900 */
[----:B------:R-:W3:Y:S04]  /*0590*/  LDG.E R14, desc[UR6][R8.64+0x8] ;  /* 0x00000806080e7981 */ /* 0x000ee8000c1e1900 */
[----:B------:R-:W4:Y:S04]  /*05a0*/  LDG.E R16, desc[UR6][R8.64+0xc] ;  /* 0x00000c0608107981 */ /* 0x000f28000c1e1900 */
[----:B------:R-:W5:Y:S01]  /*05b0*/  LDG.E R17, desc[UR6][R8.64+0x10] ;  /* 0x0000100608117981 */ /* 0x000f62000c1e1900 */
[----:B------:R-:W-:Y:S01]  /*05c0*/  VIADD R15, R15, 0x4 ;  /* 0x000000040f0f7836 */ /* 0x000fe20000000000 */
[----:B--2---:R-:W-:-:S02]  /*05d0*/  FSETP.GT.AND P1, PT, R10, R13, PT ;  /* 0x0000000d0a00720b */ /* 0x004fc40003f24000 */
[CC--:B------:R-:W-:Y:S02]  /*05e0*/  FSETP.GEU.AND P2, PT, R10.reuse, R0.reuse, PT ;  /* 0x000000000a00720b */ /* 0x0c0fe40003f4e000 */
[C---:B------:R-:W-:Y:S02]  /*05f0*/  FSEL R11, R10.reuse, R13, P1 ;  /* 0x0000000d0a0b7208 */ /* 0x040fe40000800000 */
[----:B------:R-:W-:Y:S02]  /*0600*/  FSEL R0, R10, R0, !P2 ;  /* 0x000000000a007208 */ /* 0x000fe40005000000 */
[CC--:B---3--:R-:W-:Y:S02]  /*0610*/  FSETP.GT.AND P1, PT, R14.reuse, R11.reuse, PT ;  /* 0x0000000b0e00720b */ /* 0x0c8fe40003f24000 */
[C---:B------:R-:W-:Y:S02]  /*0620*/  FSETP.GEU.AND P2, PT, R14.reuse, R0, PT ;  /* 0x000000000e00720b */ /* 0x040fe40003f4e000 */
[----:B------:R-:W-:-:S02]  /*0630*/  FSEL R11, R14, R11, P1 ;  /* 0x0000000b0e0b7208 */ /* 0x000fc40000800000 */
[----:B------:R-:W-:Y:S02]  /*0640*/  FSEL R0, R14, R0, !P2 ;  /* 0x000000000e007208 */ /* 0x000fe40005000000 */
[----:B----4-:R-:W-:-:S04]  /*0650*/  FSETP.GT.AND P1, PT, R16, R11, PT ;  /* 0x0000000b1000720b */ /* 0x010fc80003f24000 */
[C---:B------:R-:W-:Y:S02]  /*0660*/  FSEL R13, R16.reuse, R11, P1 ;  /* 0x0000000b100d7208 */ /* 0x040fe40000800000 */
[CC--:B------:R-:W-:Y:S02]  /*0670*/  FSETP.GEU.AND P1, PT, R16.reuse, R0.reuse, PT ;  /* 0x000000001000720b */ /* 0x0c0fe40003f2e000 */
[----:B-----5:R-:W-:Y:S02]  /*0680*/  FSETP.GT.AND P2, PT, R17, R13, PT ;  /* 0x0000000d1100720b */ /* 0x020fe40003f44000 */
[----:B------:R-:W-:-:S04]  /*0690*/  FSEL R0, R16, R0, !P1 ;  /* 0x0000000010007208 */ /* 0x000fc80004800000 */
[----:B------:R-:W-:-:S04]  /*06a0*/  FSETP.GEU.AND P1, PT, R17, R0, PT ;  /* 0x000000001100720b */ /* 0x000fc80003f2e000 */
[----:B------:R-:W-:-:S03]  /*06b0*/  FSEL R0, R17, R0, !P1 ;  /* 0x0000000011007208 */ /* 0x000fc60004800000 */
[----:B------:R-:W-:-:S07]  /*06c0*/  @P2 IMAD.MOV.U32 R13, RZ, RZ, R17 ;  /* 0x000000ffff0d2224 */ /* 0x000fce00078e0011 */
.L_x_52:
[----:B------:R-:W-:Y:S05]  /*06d0*/  BSYNC.RECONVERGENT B1 ;  /* 0x0000000000017941 */ /* 0x000fea0003800200 */
.L_x_51:
[----:B------:R-:W-:Y:S05]  /*06e0*/  @!P0 BRA `(.L_x_50) ;  /* 0x0000000000648947 */ /* 0x000fea0003800000 */
[----:B------:R-:W-:Y:S01]  /*06f0*/  ISETP.NE.AND P1, PT, R18, 0x1, PT ;  /* 0x000000011200780c */ /* 0x000fe20003f25270 */
[----:B------:R-:W-:Y:S01]  /*0700*/  BSSY.RECONVERGENT B1, `(.L_x_53) ;  /* 0x0000010000017945 */ /* 0x000fe20003800200 */
[----:B------:R-:W-:-:S04]  /*0710*/  LOP3.LUT R2, R2, 0x1, RZ, 0xc0, !PT ;  /* 0x0000000102027812 */ /* 0x000fc800078ec0ff */
[----:B------:R-:W-:-:S07]  /*0720*/  ISETP.NE.U32.AND P0, PT, R2, 0x1, PT ;  /* 0x000000010200780c */ /* 0x000fce0003f05070 */
[----:B------:R-:W-:Y:S06]  /*0730*/  @!P1 BRA `(.L_x_54) ;  /* 0x0000000000309947 */ /* 0x000fec0003800000 */
[----:B------:R-:W-:-:S05]  /*0740*/  IMAD.WIDE R8, R15, 0x4, R4 ;  /* 0x000000040f087825 */ /* 0x000fca00078e0204 */
[----:B------:R-:W2:Y:S04]  /*0750*/  LDG.E R2, desc[UR6][R8.64+0x4] ;  /* 0x0000040608027981 */ /* 0x000ea8000c1e1900 */
[----:B------:R-:W3:Y:S01]  /*0760*/  LDG.E R11, desc[UR6][R8.64+0x8] ;  /* 0x00000806080b7981 */ /* 0x000ee2000c1e1900 */
[----:B------:R-:W-:Y:S01]  /*0770*/  VIADD R15, R15, 0x2 ;  /* 0x000000020f0f7836 */ /* 0x000fe20000000000 */
[----:B--2---:R-:W-:-:S04]  /*0780*/  FSETP.GT.AND P1, PT, R2, R13, PT ;  /* 0x0000000d0200720b */ /* 0x004fc80003f24000 */
[C---:B------:R-:W-:Y:S02]  /*0790*/  FSEL R13, R2.reuse, R13, P1 ;  /* 0x0000000d020d7208 */ /* 0x040fe40000800000 */
[CC--:B------:R-:W-:Y:S02]  /*07a0*/  FSETP.GEU.AND P1, PT, R2.reuse, R0.reuse, PT ;  /* 0x000000000200720b */ /* 0x0c0fe40003f2e000 */
[----:B---3--:R-:W-:Y:S02]  /*07b0*/  FSETP.GT.AND P2, PT, R11, R13, PT ;  /* 0x0000000d0b00720b */ /* 0x008fe40003f44000 */
[----:B------:R-:W-:-:S04]  /*07c0*/  FSEL R0, R2, R0, !P1 ;  /* 0x0000000002007208 */ /* 0x000fc80004800000 */
[----:B------:R-:W-:-:S04]  /*07d0*/  FSETP.GEU.AND P1, PT, R11, R0, PT ;  /* 0x000000000b00720b */ /* 0x000fc80003f2e000 */
[----:B------:R-:W-:-:S03]  /*07e0*/  FSEL R0, R11, R0, !P1 ;  /* 0x000000000b007208 */ /* 0x000fc60004800000 */
[----:B------:R-:W-:-:S07]  /*07f0*/  @P2 IMAD.MOV.U32 R13, RZ, RZ, R11 ;  /* 0x000000ffff0d2224 */ /* 0x000fce00078e000b */
.L_x_54:
[----:B------:R-:W-:Y:S05]  /*0800*/  BSYNC.RECONVERGENT B1 ;  /* 0x0000000000017941 */ /* 0x000fea0003800200 */
.L_x_53:
[----:B------:R-:W-:Y:S05]  /*0810*/  @P0 BRA `(.L_x_50) ;  /* 0x0000000000180947 */ /* 0x000fea0003800000 */
[----:B------:R-:W-:-:S06]  /*0820*/  IMAD.WIDE R4, R15, 0x4, R4 ;  /* 0x000000040f047825 */ /* 0x000fcc00078e0204 */
[----:B------:R-:W2:Y:S02]  /*0830*/  LDG.E R5, desc[UR6][R4.64+0x4] ;  /* 0x0000040604057981 */ /* 0x000ea4000c1e1900 */
[C---:B--2---:R-:W-:Y:S02]  /*0840*/  FSETP.GT.AND P1, PT, R5.reuse, R13, PT ;  /* 0x0000000d0500720b */ /* 0x044fe40003f24000 */
[----:B------:R-:W-:-:S04]  /*0850*/  FSETP.GEU.AND P0, PT, R5, R0, PT ;  /* 0x000000000500720b */ /* 0x000fc80003f0e000 */
[----:B------:R-:W-:-:S07]  /*0860*/  FSEL R0, R5, R0, !P0 ;  /* 0x0000000005007208 */ /* 0x000fce0004000000 */
[----:B------:R-:W-:-:S07]  /*0870*/  @P1 IMAD.MOV.U32 R13, RZ, RZ, R5 ;  /* 0x000000ffff0d1224 */ /* 0x000fce00078e0005 */
.L_x_50:
[----:B------:R-:W-:Y:S05]  /*0880*/  BSYNC.RECONVERGENT B0 ;  /* 0x0000000000007941 */ /* 0x000fea0003800200 */
.L_x_46:
[----:B------:R-:W-:Y:S01]  /*0890*/  FSETP.NEU.AND P0, PT, R13, R0, PT ;  /* 0x000000000d00720b */ /* 0x000fe20003f0d000 */
[----:B------:R-:W-:-:S12]  /*08a0*/  BSSY.RECONVERGENT B0, `(.L_x_55) ;  /* 0x000001d000007945 */ /* 0x000fd80003800200 */
[----:B------:R-:W-:Y:S05]  /*08b0*/  @!P0 BRA `(.L_x_56) ;  /* 0x00000000005c8947 */ /* 0x000fea0003800000 */
[----:B------:R-:W-:-:S06]  /*08c0*/  IMAD.WIDE R6, R3, 0x4, R6 ;  /* 0x0000000403067825 */ /* 0x000fcc00078e0206 */
[----:B------:R-:W2:Y:S01]  /*08d0*/  LDG.E R7, desc[UR6][R6.64] ;  /* 0x0000000606077981 */ /* 0x000ea2000c1e1900 */
[----:B------:R-:W-:Y:S01]  /*08e0*/  FADD R5, R13, -R0 ;  /* 0x800000000d057221 */ /* 0x000fe20000000000 */
[----:B------:R-:W-:Y:S03]  /*08f0*/  BSSY.RECONVERGENT B1, `(.L_x_57) ;  /* 0x000000e000017945 */ /* 0x000fe60003800200 */
[----:B------:R-:W0:Y:S02]  /*0900*/  MUFU.RCP R2, R5 ;  /* 0x0000000500027308 */ /* 0x000e240000001000 */
[----:B0-----:R-:W-:-:S04]  /*0910*/  FFMA R3, -R5, R2, 1 ;  /* 0x3f80000005037423 */ /* 0x001fc80000000102 */
[----:B------:R-:W-:Y:S01]  /*0920*/  FFMA R3, R2, R3, R2 ;  /* 0x0000000302037223 */ /* 0x000fe20000000002 */
[----:B--2---:R-:W-:-:S04]  /*0930*/  FADD R0, R7, -R0 ;  /* 0x8000000007007221 */ /* 0x004fc80000000000 */
[----:B------:R-:W0:Y:S01]  /*0940*/  FCHK P0, R0, R5 ;  /* 0x0000000500007302 */ /* 0x000e220000000000 */
[----:B------:R-:W-:-:S04]  /*0950*/  FFMA R2, R0, R3, RZ ;  /* 0x0000000300027223 */ /* 0x000fc800000000ff */
[----:B------:R-:W-:-:S04]  /*0960*/  FFMA R4, -R5, R2, R0 ;  /* 0x0000000205047223 */ /* 0x000fc80000000100 */
[----:B------:R-:W-:Y:S01]  /*0970*/  FFMA R4, R3, R4, R2 ;  /* 0x0000000403047223 */ /* 0x000fe20000000002 */
[----:B0-----:R-:W-:Y:S06]  /*0980*/  @!P0 BRA `(.L_x_58) ;  /* 0x0000000000108947 */ /* 0x001fec0003800000 */
[----:B------:R-:W-:Y:S01]  /*0990*/  IMAD.MOV.U32 R3, RZ, RZ, R5 ;  /* 0x000000ffff037224 */ /* 0x000fe200078e0005 */
[----:B------:R-:W-:-:S07]  /*09a0*/  MOV R2, 0x9c0 ;  /* 0x000009c000027802 */ /* 0x000fce0000000f00 */
[----:B------:R-:W-:Y:S05]  /*09b0*/  CALL.REL.NOINC `($__internal_2_$__cuda_sm3x_div_rn_noftz_f32_slowpath) ;  /* 0x0000000000ac7944 */ /* 0x000fea0003c00000 */
[----:B------:R-:W-:-:S07]  /*09c0*/  IMAD.MOV.U32 R4, RZ, RZ, R0 ;  /* 0x000000ffff047224 */ /* 0x000fce00078e0000 */
.L_x_58:
[----:B------:R-:W-:Y:S05]  /*09d0*/  BSYNC.RECONVERGENT B1 ;  /* 0x0000000000017941 */ /* 0x000fea0003800200 */
.L_x_57:
[----:B------:R-:W0:Y:S01]  /*09e0*/  LDC.64 R2, c[0x0][0x388] ;  /* 0x0000e200ff027b82 */ /* 0x000e220000000a00 */
[----:B------:R-:W-:Y:S01]  /*09f0*/  FMUL R5, R4, 100 ;  /* 0x42c8000004057820 */ /* 0x000fe20000400000 */
[----:B0-----:R-:W-:-:S05]  /*0a00*/  IMAD.WIDE R2, R12, 0x4, R2 ;  /* 0x000000040c027825 */ /* 0x001fca00078e0202 */
[----:B------:R0:W-:Y:S01]  /*0a10*/  STG.E desc[UR6][R2.64], R5 ;  /* 0x0000000502007986 */ /* 0x0001e2000c101906 */
[----:B------:R-:W-:Y:S05]  /*0a20*/  BRA `(.L_x_59) ;  /* 0x0000000000107947 */ /* 0x000fea0003800000 */
.L_x_56:
[----:B------:R-:W0:Y:S01]  /*0a30*/  LDC.64 R2, c[0x0][0x388] ;  /* 0x0000e200ff027b82 */ /* 0x000e220000000a00 */
[----:B------:R-:W-:Y:S02]  /*0a40*/  IMAD.MOV.U32 R5, RZ, RZ, RZ ;  /* 0x000000ffff057224 */ /* 0x000fe400078e00ff */
[----:B0-----:R-:W-:-:S05]  /*0a50*/  IMAD.WIDE R2, R12, 0x4, R2 ;  /* 0x000000040c027825 */ /* 0x001fca00078e0202 */
[----:B------:R1:W-:Y:S02]  /*0a60*/  STG.E desc[UR6][R2.64], RZ ;  /* 0x000000ff02007986 */ /* 0x0003e4000c101906 */
.L_x_59:
[----:B------:R-:W-:Y:S05]  /*0a70*/  BSYNC.RECONVERGENT B0 ;  /* 0x0000000000007941 */ /* 0x000fea0003800200 */
.L_x_55:
[----:B------:R-:W2:Y:S02]  /*0a80*/  LDCU UR4, c[0x0][0x39c] ;  /* 0x00007380ff0477ac */ /* 0x000ea40008000800 */
[----:B--2---:R-:W-:-:S06]  /*0a90*/  UIADD3 UR4, UPT, UPT, UR4, 0x2, URZ ;  /* 0x0000000204047890 */ /* 0x004fcc000fffe0ff */
[----:B------:R-:W-:-:S13]  /*0aa0*/  ISETP.GE.AND P0, PT, R12, UR4, PT ;  /* 0x000000040c007c0c */ /* 0x000fda000bf06270 */
[----:B------:R-:W-:Y:S05]  /*0ab0*/  @!P0 BRA `(.L_x_60) ;  /* 0x00000000005c8947 */ /* 0x000fea0003800000 */
[----:B------:R-:W2:Y:S04]  /*0ac0*/  LDG.E R0, desc[UR6][R2.64+-0x4] ;  /* 0xfffffc0602007981 */ /* 0x000ea8000c1e1900 */
[----:B------:R-:W3:Y:S01]  /*0ad0*/  LDG.E R7, desc[UR6][R2.64+-0x8] ;  /* 0xfffff80602077981 */ /* 0x000ee2000c1e1900 */
[----:B------:R-:W-:Y:S01]  /*0ae0*/  IMAD.MOV.U32 R9, RZ, RZ, 0x3eaaaaab ;  /* 0x3eaaaaabff097424 */ /* 0x000fe200078e00ff */
[----:B------:R-:W-:Y:S01]  /*0af0*/  BSSY.RECONVERGENT B0, `(.L_x_61) ;  /* 0x000000f000007945 */ /* 0x000fe20003800200 */
[----:B------:R-:W-:-:S04]  /*0b00*/  IMAD.MOV.U32 R4, RZ, RZ, 0x40400000 ;  /* 0x40400000ff047424 */ /* 0x000fc800078e00ff */
[----:B------:R-:W-:Y:S01]  /*0b10*/  FFMA R4, R9, -R4, 1 ;  /* 0x3f80000009047423 */ /* 0x000fe20000000804 */
[----:B--2---:R-:W-:-:S03]  /*0b20*/  FADD R0, R0, R5 ;  /* 0x0000000500007221 */ /* 0x004fc60000000000 */
[----:B0-----:R-:W-:Y:S01]  /*0b30*/  FFMA R5, R4, R9, 0.3333333432674407959 ;  /* 0x3eaaaaab04057423 */ /* 0x001fe20000000009 */
[----:B---3--:R-:W-:-:S04]  /*0b40*/  FADD R0, R0, R7 ;  /* 0x0000000700007221 */ /* 0x008fc80000000000 */
[----:B------:R-:W0:Y:S01]  /*0b50*/  FCHK P0, R0, 3 ;  /* 0x4040000000007902 */ /* 0x000e220000000000 */
[----:B------:R-:W-:-:S04]  /*0b60*/  FFMA R4, R0, R5, RZ ;  /* 0x0000000500047223 */ /* 0x000fc800000000ff */
[----:B------:R-:W-:-:S04]  /*0b70*/  FFMA R6, R4, -3, R0 ;  /* 0xc040000004067823 */ /* 0x000fc80000000000 */
[----:B------:R-:W-:Y:S01]  /*0b80*/  FFMA R5, R5, R6, R4 ;  /* 0x0000000605057223 */ /* 0x000fe20000000004 */
[----:B0-----:R-:W-:Y:S06]  /*0b90*/  @!P0 BRA `(.L_x_62) ;  /* 0x0000000000108947 */ /* 0x001fec0003800000 */
[----:B-1----:R-:W-:Y:S01]  /*0ba0*/  IMAD.MOV.U32 R3, RZ, RZ, 0x40400000 ;  /* 0x40400000ff037424 */ /* 0x002fe200078e00ff */
[----:B------:R-:W-:-:S07]  /*0bb0*/  MOV R2, 0xbd0 ;  /* 0x00000bd000027802 */ /* 0x000fce0000000f00 */
[----:B------:R-:W-:Y:S05]  /*0bc0*/  CALL.REL.NOINC `($__internal_2_$__cuda_sm3x_div_rn_noftz_f32_slowpath) ;  /* 0x0000000000287944 */ /* 0x000fea0003c00000 */
[----:B------:R-:W-:-:S07]  /*0bd0*/  IMAD.MOV.U32 R5, RZ, RZ, R0 ;  /* 0x000000ffff057224 */ /* 0x000fce00078e0000 */
.L_x_62:
[----:B------:R-:W-:Y:S05]  /*0be0*/  BSYNC.RECONVERGENT B0 ;  /* 0x0000000000007941 */ /* 0x000fea0003800200 */
.L_x_61:
[----:B-1----:R-:W0:Y:S02]  /*0bf0*/  LDC.64 R2, c[0x0][0x390] ;  /* 0x0000e400ff027b82 */ /* 0x002e240000000a00 */
[----:B0-----:R-:W-:-:S05]  /*0c00*/  IMAD.WIDE R12, R12, 0x4, R2 ;  /* 0x000000040c0c7825 */ /* 0x001fca00078e0202 */
[----:B------:R-:W-:Y:S01]  /*0c10*/  STG.E desc[UR6][R12.64], R5 ;  /* 0x000000050c007986 */ /* 0x000fe2000c101906 */
[----:B------:R-:W-:Y:S05]  /*0c20*/  EXIT ;  /* 0x000000000000794d */ /* 0x000fea0003800000 */
.L_x_60:
[----:B01----:R-:W0:Y:S02]  /*0c30*/  LDC.64 R2, c[0x0][0x390] ;  /* 0x0000e400ff027b82 */ /* 0x003e240000000a00 */
[----:B0-----:R-:W-:-:S05]  /*0c40*/  IMAD.WIDE R2, R12, 0x4, R2 ;  /* 0x000000040c027825 */ /* 0x001fca00078e0202 */
[----:B------:R-:W-:Y:S01]  /*0c50*/  STG.E desc[UR6][R2.64], RZ ;  /* 0x000000ff02007986 */ /* 0x000fe2000c101906 */
[----:B------:R-:W-:Y:S05]  /*0c60*/  EXIT ;  /* 0x000000000000794d */ /* 0x000fea0003800000 */
        .weak           $__internal_2_$__cuda_sm3x_div_rn_noftz_f32_slowpath
        .type           $__internal_2_$__cuda_sm3x_div_rn_noftz_f32_slowpath,@function
        .size           $__internal_2_$__cuda_sm3x_div_rn_noftz_f32_slowpath,(.L_x_77 - $__internal_2_$__cuda_sm3x_div_rn_noftz_f32_slowpath)
$__internal_2_$__cuda_sm3x_div_rn_noftz_f32_slowpath:
[----:B------:R-:W-:Y:S01]  /*0c70*/  SHF.R.U32.HI R5, RZ, 0x17, R3 ;  /* 0x00000017ff057819 */ /* 0x000fe20000011603 */
[----:B------:R-:W-:Y:S01]  /*0c80*/  BSSY.RECONVERGENT B2, `(.L_x_63) ;  /* 0x0000062000027945 */ /* 0x000fe20003800200 */
[----:B------:R-:W-:Y:S02]  /*0c90*/  SHF.R.U32.HI R4, RZ, 0x17, R0 ;  /* 0x00000017ff047819 */ /* 0x000fe40000011600 */
[----:B------:R-:W-:Y:S02]  /*0ca0*/  LOP3.LUT R10, R5, 0xff, RZ, 0xc0, !PT ;  /* 0x000000ff050a7812 */ /* 0x000fe400078ec0ff */
[----:B------:R-:W-:-:S03]  /*0cb0*/  LOP3.LUT R8, R4, 0xff, RZ, 0xc0, !PT ;  /* 0x000000ff04087812 */ /* 0x000fc600078ec0ff */
[----:B------:R-:W-:Y:S02]  /*0cc0*/  VIADD R6, R10, 0xffffffff ;  /* 0xffffffff0a067836 */ /* 0x000fe40000000000 */
[----:B------:R-:W-:-:S03]  /*0cd0*/  VIADD R5, R8, 0xffffffff ;  /* 0xffffffff08057836 */ /* 0x000fc60000000000 */
        /* <DEDUP_REMOVED lines=22> */
[----:B------:R-:W-:Y:S02]  /*0e40*/  @P0 IMAD.MOV.U32 R4, RZ, RZ, RZ ;  /* 0x000000ffff040224 */ /* 0x000fe400078e00ff */
[----:B------:R-:W-:Y:S01]  /*0e50*/  @!P0 FFMA R0, R0, 1.84467440737095516160e+19, RZ ;  /* 0x5f80000000008823 */ /* 0x000fe200000000ff */
[----:B------:R-:W-:Y:S02]  /*0e60*/  @!P0 IMAD.MOV.U32 R4, RZ, RZ, -0x40 ;  /* 0xffffffc0ff048424 */ /* 0x000fe400078e00ff */
[----:B------:R-:W-:Y:S02]  /*0e70*/  @!P1 FFMA R3, R3, 1.84467440737095516160e+19, RZ ;  /* 0x5f80000003039823 */ /* 0x000fe400000000ff */
[----:B------:R-:W-:-:S07]  /*0e80*/  @!P1 VIADD R4, R4, 0x40 ;  /* 0x0000004004049836 */ /* 0x000fce0000000000 */
.L_x_64:
[----:B------:R-:W-:Y:S01]  /*0e90*/  LEA R6, R10, 0xc0800000, 0x17 ;  /* 0xc08000000a067811 */ /* 0x000fe200078eb8ff */
[----:B------:R-:W-:Y:S04]  /*0ea0*/  BSSY.RECONVERGENT B3, `(.L_x_69) ;  /* 0x0000036000037945 */ /* 0x000fe80003800200 */
[----:B------:R-:W-:Y:S02]  /*0eb0*/  IMAD.IADD R6, R3, 0x1, -R6 ;  /* 0x0000000103067824 */ /* 0x000fe400078e0a06 */
[----:B------:R-:W-:Y:S02]  /*0ec0*/  VIADD R3, R8, 0xffffff81 ;  /* 0xffffff8108037836 */ /* 0x000fe40000000000 */
        /* <DEDUP_REMOVED lines=13> */
[----:B------:R-:W-:-:S05]  /*0fa0*/  LOP3.LUT R3, R3, 0xff, RZ, 0xc0, !PT ;  /* 0x000000ff03037812 */ /* 0x000fca00078ec0ff */
[----:B------:R-:W-:-:S04]  /*0fb0*/  IMAD.IADD R7, R3, 0x1, R5 ;  /* 0x0000000103077824 */ /* 0x000fc800078e0205 */
        /* <DEDUP_REMOVED lines=16> */
[----:B------:R-:W-:Y:S01]  /*10c0*/  ISETP.NE.AND P1, PT, R7, RZ, PT ;  /* 0x000000ff0700720c */ /* 0x000fe20003f25270 */
        /* <DEDUP_REMOVED lines=11> */
[----:B------:R-:W-:-:S05]  /*1180*/  LOP3.LUT R3, R3, R4, RZ, 0xc0, !PT ;  /* 0x0000000403037212 */ /* 0x000fca00078ec0ff */
[----:B------:R-:W-:-:S05]  /*1190*/  IMAD.IADD R3, R6, 0x1, R3 ;  /* 0x0000000106037824 */ /* 0x000fca00078e0203 */
[----:B------:R-:W-:Y:S01]  /*11a0*/  LOP3.LUT R0, R3, R0, RZ, 0xfc, !PT ;  /* 0x0000000003007212 */ /* 0x000fe200078efcff */
[----:B------:R-:W-:Y:S06]  /*11b0*/  BRA `(.L_x_72) ;  /* 0x0000000000107947 */ /* 0x000fec0003800000 */
.L_x_71:
[----:B------:R-:W-:-:S04]  /*11c0*/  LOP3.LUT R0, R0, 0x80000000, RZ, 0xc0, !PT ;  /* 0x8000000000007812 */ /* 0x000fc800078ec0ff */
[----:B------:R-:W-:Y:S01]  /*11d0*/  LOP3.LUT R0, R0, 0x7f800000, RZ, 0xfc, !PT ;  /* 0x7f80000000007812 */ /* 0x000fe200078efcff */
[----:B------:R-:W-:Y:S06]  /*11e0*/  BRA `(.L_x_72) ;  /* 0x0000000000047947 */ /* 0x000fec0003800000 */
.L_x_70:
[----:B------:R-:W-:-:S07]  /*11f0*/  IMAD R0, R5, 0x800000, R0 ;  /* 0x0080000005007824 */ /* 0x000fce00078e0200 */
.L_x_72:
[----:B------:R-:W-:Y:S05]  /*1200*/  BSYNC.RECONVERGENT B3 ;  /* 0x0000000000037941 */ /* 0x000fea0003800200 */
.L_x_69:
[----:B------:R-:W-:Y:S05]  /*1210*/  BRA `(.L_x_73) ;  /* 0x0000000000207947 */ /* 0x000fea0003800000 */
.L_x_68:
[----:B------:R-:W-:-:S04]  /*1220*/  LOP3.LUT R0, R3, 0x80000000, R0, 0x48, !PT ;  /* 0x8000000003007812 */ /* 0x000fc800078e4800 */
[----:B------:R-:W-:Y:S01]  /*1230*/  LOP3.LUT R0, R0, 0x7f800000, RZ, 0xfc, !PT ;  /* 0x7f80000000007812 */ /* 0x000fe200078efcff */
[----:B------:R-:W-:Y:S06]  /*1240*/  BRA `(.L_x_73) ;  /* 0x0000000000147947 */ /* 0x000fec0003800000 */
.L_x_67:
[----:B------:R-:W-:Y:S01]  /*1250*/  LOP3.LUT R0, R3, 0x80000000, R0, 0x48, !PT ;  /* 0x8000000003007812 */ /* 0x000fe200078e4800 */
[----:B------:R-:W-:Y:S06]  /*1260*/  BRA `(.L_x_73) ;  /* 0x00000000000c7947 */ /* 0x000fec0003800000 */
.L_x_66:
[----:B------:R-:W0:Y:S01]  /*1270*/  MUFU.RSQ R0, -QNAN ;  /* 0xffc0000000007908 */ /* 0x000e220000001400 */
[----:B------:R-:W-:Y:S05]  /*1280*/  BRA `(.L_x_73) ;  /* 0x0000000000047947 */ /* 0x000fea0003800000 */
.L_x_65:
[----:B------:R-:W-:-:S07]  /*1290*/  FADD.FTZ R0, R0, R3 ;  /* 0x0000000300007221 */ /* 0x000fce0000010000 */
.L_x_73:
[----:B------:R-:W-:Y:S05]  /*12a0*/  BSYNC.RECONVERGENT B2 ;  /* 0x0000000000027941 */ /* 0x000fea0003800200 */
.L_x_63:
[----:B------:R-:W-:-:S04]  /*12b0*/  IMAD.MOV.U32 R3, RZ, RZ, 0x0 ;  /* 0x00000000ff037424 */ /* 0x000fc800078e00ff */
[----:B0-----:R-:W-:Y:S05]  /*12c0*/  RET.REL.NODEC R2 `(_Z17stochastic_kernelPKfPfS1_ii) ;  /* 0xffffffec024c7950 */ /* 0x001fea0003c3ffff */
.L_x_74:
        /* <DEDUP_REMOVED lines=11> */
.L_x_77:


//--------------------- .nv.shared.reserved.0     --------------------------
	.section	.nv.shared.reserved.0,"aw",@nobits
	.weak		__nv_reservedSMEM_offset_0_alias
	.size		__nv_reservedSMEM_offset_0_alias, 0, 64
	.other		__nv_reservedSMEM_offset_0_alias,@"STO_CUDA_RESERVED_SHARED STV_DEFAULT"
__nv_reservedSMEM_offset_0_alias:
	.zero		0
	.zero		64


//--------------------- .nv.constant0._Z10rsi_kernelPfS_ii --------------------------
	.section	.nv.constant0._Z10rsi_kernelPfS_ii,"a",@progbits
	.sectionflags	@""
	.align	4
.nv.constant0._Z10rsi_kernelPfS_ii:
	.zero		920


//--------------------- .nv.constant0._Z10sma_kernelPfS_ii --------------------------
	.section	.nv.constant0._Z10sma_kernelPfS_ii,"a",@progbits
	.sectionflags	@""
	.align	4
.nv.constant0._Z10sma_kernelPfS_ii:
	.zero		920


//--------------------- .nv.constant0._Z10ema_kernelPfS_iif --------------------------
	.section	.nv.constant0._Z10ema_kernelPfS_iif,"a",@progbits
	.sectionflags	@""
	.align	4
.nv.constant0._Z10ema_kernelPfS_iif:
	.zero		924


//--------------------- .nv.constant0._Z17stochastic_kernelPKfPfS1_ii --------------------------
	.section	.nv.constant0._Z17stochastic_kernelPKfPfS1_ii,"a",@progbits
	.sectionflags	@""
	.align	4
.nv.constant0._Z17stochastic_kernelPKfPfS1_ii:
	.zero		928


//--------------------- SYMBOLS --------------------------

	.type		.nv.reservedSmem.offset0,@object
	.size		.nv.reservedSmem.offset0,0x4
